// auto-generated by cutlass_sweep.sparse_gemm — config: {"arch": "sm_90", "cluster_m": 1, "cluster_n": 2, "dtype": "fp16", "tile_k": 128, "tile_m": 64, "tile_n": 128}
#include "cutlass/cutlass.h"
#include "cutlass/gemm/collective/collective_builder.hpp"
#include "cutlass/gemm/device/gemm_universal_adapter.h"
#include "cutlass/gemm/kernel/gemm_universal.hpp"
#include "cutlass/epilogue/collective/collective_builder.hpp"

using Elem = cutlass::half_t;
using Acc  = float;
using TileShape    = cute::Shape<cute::_64, cute::_128, cute::_128>;
using ClusterShape = cute::Shape<cute::_1, cute::_2, cute::_1>;

using CollectiveEpilogue = typename cutlass::epilogue::collective::CollectiveBuilder<
    cutlass::arch::Sm90, cutlass::arch::OpClassSparseTensorOp,
    TileShape, ClusterShape,
    cutlass::epilogue::collective::EpilogueTileAuto,
    Acc, Acc,
    Acc, cutlass::layout::ColumnMajor, 128 / cutlass::sizeof_bits<Acc>::value,
    Acc, cutlass::layout::ColumnMajor, 128 / cutlass::sizeof_bits<Acc>::value,
    cutlass::epilogue::collective::EpilogueScheduleAuto
  >::CollectiveOp;

using CollectiveMainloop = typename cutlass::gemm::collective::CollectiveBuilder<
    cutlass::arch::Sm90, cutlass::arch::OpClassSparseTensorOp,
    Elem, cutlass::layout::RowMajor, 128 / cutlass::sizeof_bits<Elem>::value,
    Elem, cutlass::layout::ColumnMajor, 128 / cutlass::sizeof_bits<Elem>::value,
    Acc,
    TileShape, ClusterShape,
    cutlass::gemm::collective::StageCountAutoCarveout<static_cast<int>(sizeof(typename CollectiveEpilogue::SharedStorage))>,
    cutlass::gemm::collective::KernelScheduleAuto
  >::CollectiveOp;

using GemmKernel = cutlass::gemm::kernel::GemmUniversal<
    cute::Shape<int,int,int,int>,
    CollectiveMainloop,
    CollectiveEpilogue
>;
using Gemm = cutlass::gemm::device::GemmUniversalAdapter<GemmKernel>;

auto* _anchor = &cutlass::device_kernel<GemmKernel>;


// ===== COMPILED SASS (sm_90a) =====

	.target	sm_90a

	.elftype	@"ET_EXEC"


//--------------------- .note.nv.tkinfo           --------------------------
	.section	.note.nv.tkinfo,"",@"SHT_NOTE"
	.sectionflags	@"SHF_NOTE_NV_TKINFO"
	.tkinfo
        /*0018*/ 	.word	0x00000002
        /*0030*/ 	.string	""
        /*0030*/ 	.string	"ptxas"
        /*0030*/ 	.string	"Cuda compilation tools, release 13.0, V13.0.88"
        /*0030*/ 	.string	"Build cuda_13.0.r13.0/compiler.36424714_0"
        /*0030*/ 	.string	"-arch sm_90a -m 64 "



//--------------------- .note.nv.cuinfo           --------------------------
	.section	.note.nv.cuinfo,"",@"SHT_NOTE"
	.sectionflags	@"SHF_NOTE_NV_CUINFO"
        /*0018*/ 	.short	0x0002
        /*001a*/ 	.short	0x005a
        /*001c*/ 	.short	0x0082
	.zero		2


//--------------------- .nv.info                  --------------------------
	.section	.nv.info,"",@"SHT_CUDA_INFO"
	.align	4


	//----- nvinfo : EIATTR_REGCOUNT
	.align		4
        /*0000*/ 	.byte	0x04, 0x2f
        /*0002*/ 	.short	(.L_12 - .L_11)
	.align		4
.L_11:
        /*0004*/ 	.word	index@(_ZN7cutlass13device_kernelINS_4gemm6kernel13GemmUniversalIN4cute5tupleIJiiiiEEENS1_10collective13CollectiveMmaINS1_40MainloopSm90TmaGmmaWarpSpecializedSparseILi5ENS5_IJNS4_1CILi1EEENSA_ILi2EEESB_EEENS1_32KernelTmaWarpSpecializedPingpongEEENS5_IJNSA_ILi64EEENSA_ILi128EEESH_EEENS_6half_tENS5_IJNS4_6LayoutINS5_IJiNS5_IJSC_iEEEiEEENS5_IJlNS5_IJSB_SC_EEElEEEEENSK_INS5_IJNS5_IJNS5_IJNSA_ILi8EEESC_NSA_ILi4EEEEEEiEEENS5_IJNS5_IJNSA_ILi16EEESC_SR_EEEiEEEiEEENS5_IJNS5_IJNS5_IJSH_SU_NSA_ILi2048EEEEEENSA_ILi8192EEEEEENS5_IJNS5_IJSB_NSA_ILi1024EEENSA_ILi32EEEEEElEEElEEEEEEEESJ_NS5_IJlSB_lEEENS4_8TiledMMAINS4_8MMA_AtomIJNS4_4SM904GMMA6SPARSE27GMMA_64x128x32_F32F16F16_SSILNS1D_5MajorE0ELS1G_0ELNS1D_7ScaleInE1ELS1H_1ELNS1D_9SparseSelE0EEEEEENSK_INS5_IJSB_SB_SB_EEENS5_IJNSA_ILi0EEES1M_S1M_EEEEENS5_IJNS4_10UnderscoreES1P_S1P_EEEEENS4_23SM90_TMA_LOAD_MULTICASTENS4_14ComposedLayoutINS4_7SwizzleILi3ELi4ELi3EEENS4_25smem_sparse_ptr_flag_bitsILi2ELi16EEENSK_INS5_IJNS5_IJSB_SQ_EEENS5_IJSC_SG_EEEEEENS5_IJNS5_IJS1M_SH_EEESN_EEEEEEEvNS4_8identityENS4_13SM90_TMA_LOADENS1T_IS1V_NS4_18smem_ptr_flag_bitsILi16EEENSK_INS5_IJSQ_SG_EEENS5_IJSG_SB_EEEEEEEvS25_EENS_8epilogue10collective6detail29Sm90TmaWarpSpecializedAdapterINS2F_15DefaultEpilogueIfNS5_IJSB_llEEES2J_NS2E_6thread17LinearCombinationIfLi1EffLNS2K_9ScaleType4KindE0ELNS_15FloatRoundStyleE2EfEENS1_15EpilogueDefaultEEEEEvvEEEEvNT_6ParamsE)
        /*0008*/ 	.word	0x000000a8


	//----- nvinfo : EIATTR_FRAME_SIZE
	.align		4
.L_12:
        /*000c*/ 	.byte	0x04, 0x11
        /*000e*/ 	.short	(.L_14 - .L_13)
	.align		4
.L_13:
        /*0010*/ 	.word	index@(_ZN7cutlass13device_kernelINS_4gemm6kernel13GemmUniversalIN4cute5tupleIJiiiiEEENS1_10collective13CollectiveMmaINS1_40MainloopSm90TmaGmmaWarpSpecializedSparseILi5ENS5_IJNS4_1CILi1EEENSA_ILi2EEESB_EEENS1_32KernelTmaWarpSpecializedPingpongEEENS5_IJNSA_ILi64EEENSA_ILi128EEESH_EEENS_6half_tENS5_IJNS4_6LayoutINS5_IJiNS5_IJSC_iEEEiEEENS5_IJlNS5_IJSB_SC_EEElEEEEENSK_INS5_IJNS5_IJNS5_IJNSA_ILi8EEESC_NSA_ILi4EEEEEEiEEENS5_IJNS5_IJNSA_ILi16EEESC_SR_EEEiEEEiEEENS5_IJNS5_IJNS5_IJSH_SU_NSA_ILi2048EEEEEENSA_ILi8192EEEEEENS5_IJNS5_IJSB_NSA_ILi1024EEENSA_ILi32EEEEEElEEElEEEEEEEESJ_NS5_IJlSB_lEEENS4_8TiledMMAINS4_8MMA_AtomIJNS4_4SM904GMMA6SPARSE27GMMA_64x128x32_F32F16F16_SSILNS1D_5MajorE0ELS1G_0ELNS1D_7ScaleInE1ELS1H_1ELNS1D_9SparseSelE0EEEEEENSK_INS5_IJSB_SB_SB_EEENS5_IJNSA_ILi0EEES1M_S1M_EEEEENS5_IJNS4_10UnderscoreES1P_S1P_EEEEENS4_23SM90_TMA_LOAD_MULTICASTENS4_14ComposedLayoutINS4_7SwizzleILi3ELi4ELi3EEENS4_25smem_sparse_ptr_flag_bitsILi2ELi16EEENSK_INS5_IJNS5_IJSB_SQ_EEENS5_IJSC_SG_EEEEEENS5_IJNS5_IJS1M_SH_EEESN_EEEEEEEvNS4_8identityENS4_13SM90_TMA_LOADENS1T_IS1V_NS4_18smem_ptr_flag_bitsILi16EEENSK_INS5_IJSQ_SG_EEENS5_IJSG_SB_EEEEEEEvS25_EENS_8epilogue10collective6detail29Sm90TmaWarpSpecializedAdapterINS2F_15DefaultEpilogueIfNS5_IJSB_llEEES2J_NS2E_6thread17LinearCombinationIfLi1EffLNS2K_9ScaleType4KindE0ELNS_15FloatRoundStyleE2EfEENS1_15EpilogueDefaultEEEEEvvEEEEvNT_6ParamsE)
        /*0014*/ 	.word	0x00000000


	//----- nvinfo : EIATTR_MIN_STACK_SIZE
	.align		4
.L_14:
        /*0018*/ 	.byte	0x04, 0x12
        /*001a*/ 	.short	(.L_16 - .L_15)
	.align		4
.L_15:
        /*001c*/ 	.word	index@(_ZN7cutlass13device_kernelINS_4gemm6kernel13GemmUniversalIN4cute5tupleIJiiiiEEENS1_10collective13CollectiveMmaINS1_40MainloopSm90TmaGmmaWarpSpecializedSparseILi5ENS5_IJNS4_1CILi1EEENSA_ILi2EEESB_EEENS1_32KernelTmaWarpSpecializedPingpongEEENS5_IJNSA_ILi64EEENSA_ILi128EEESH_EEENS_6half_tENS5_IJNS4_6LayoutINS5_IJiNS5_IJSC_iEEEiEEENS5_IJlNS5_IJSB_SC_EEElEEEEENSK_INS5_IJNS5_IJNS5_IJNSA_ILi8EEESC_NSA_ILi4EEEEEEiEEENS5_IJNS5_IJNSA_ILi16EEESC_SR_EEEiEEEiEEENS5_IJNS5_IJNS5_IJSH_SU_NSA_ILi2048EEEEEENSA_ILi8192EEEEEENS5_IJNS5_IJSB_NSA_ILi1024EEENSA_ILi32EEEEEElEEElEEEEEEEESJ_NS5_IJlSB_lEEENS4_8TiledMMAINS4_8MMA_AtomIJNS4_4SM904GMMA6SPARSE27GMMA_64x128x32_F32F16F16_SSILNS1D_5MajorE0ELS1G_0ELNS1D_7ScaleInE1ELS1H_1ELNS1D_9SparseSelE0EEEEEENSK_INS5_IJSB_SB_SB_EEENS5_IJNSA_ILi0EEES1M_S1M_EEEEENS5_IJNS4_10UnderscoreES1P_S1P_EEEEENS4_23SM90_TMA_LOAD_MULTICASTENS4_14ComposedLayoutINS4_7SwizzleILi3ELi4ELi3EEENS4_25smem_sparse_ptr_flag_bitsILi2ELi16EEENSK_INS5_IJNS5_IJSB_SQ_EEENS5_IJSC_SG_EEEEEENS5_IJNS5_IJS1M_SH_EEESN_EEEEEEEvNS4_8identityENS4_13SM90_TMA_LOADENS1T_IS1V_NS4_18smem_ptr_flag_bitsILi16EEENSK_INS5_IJSQ_SG_EEENS5_IJSG_SB_EEEEEEEvS25_EENS_8epilogue10collective6detail29Sm90TmaWarpSpecializedAdapterINS2F_15DefaultEpilogueIfNS5_IJSB_llEEES2J_NS2E_6thread17LinearCombinationIfLi1EffLNS2K_9ScaleType4KindE0ELNS_15FloatRoundStyleE2EfEENS1_15EpilogueDefaultEEEEEvvEEEEvNT_6ParamsE)
        /*0020*/ 	.word	0x00000000
.L_16:


//--------------------- .nv.compat                --------------------------
	.section	.nv.compat,"",@"SHT_CUDA_COMPAT_INFO"
	.align	4
        /*0000*/ 	.byte	0x02, 0x09, 0x01, 0x00, 0x02, 0x02, 0x04, 0x00, 0x02, 0x05, 0x05, 0x00, 0x03, 0x07, 0x01, 0x01
        /*0010*/ 	.byte	0x02, 0x03, 0x01, 0x00, 0x02, 0x06, 0x01, 0x00, 0x04, 0x0b, 0x08, 0x00, 0x00, 0x00, 0x00, 0x00
        /*0020*/ 	.byte	0x00, 0x00, 0x00, 0x00


//--------------------- .nv.info._ZN7cutlass13device_kernelINS_4gemm6kernel13GemmUniversalIN4cute5tupleIJiiiiEEENS1_10collective13CollectiveMmaINS1_40MainloopSm90TmaGmmaWarpSpecializedSparseILi5ENS5_IJNS4_1CILi1EEENSA_ILi2EEESB_EEENS1_32KernelTmaWarpSpecializedPingpongEEENS5_IJNSA_ILi64EEENSA_ILi128EEESH_EEENS_6half_tENS5_IJNS4_6LayoutINS5_IJiNS5_IJSC_iEEEiEEENS5_IJlNS5_IJSB_SC_EEElEEEEENSK_INS5_IJNS5_IJNS5_IJNSA_ILi8EEESC_NSA_ILi4EEEEEEiEEENS5_IJNS5_IJNSA_ILi16EEESC_SR_EEEiEEEiEEENS5_IJNS5_IJNS5_IJSH_SU_NSA_ILi2048EEEEEENSA_ILi8192EEEEEENS5_IJNS5_IJSB_NSA_ILi1024EEENSA_ILi32EEEEEElEEElEEEEEEEESJ_NS5_IJlSB_lEEENS4_8TiledMMAINS4_8MMA_AtomIJNS4_4SM904GMMA6SPARSE27GMMA_64x128x32_F32F16F16_SSILNS1D_5MajorE0ELS1G_0ELNS1D_7ScaleInE1ELS1H_1ELNS1D_9SparseSelE0EEEEEENSK_INS5_IJSB_SB_SB_EEENS5_IJNSA_ILi0EEES1M_S1M_EEEEENS5_IJNS4_10UnderscoreES1P_S1P_EEEEENS4_23SM90_TMA_LOAD_MULTICASTENS4_14ComposedLayoutINS4_7SwizzleILi3ELi4ELi3EEENS4_25smem_sparse_ptr_flag_bitsILi2ELi16EEENSK_INS5_IJNS5_IJSB_SQ_EEENS5_IJSC_SG_EEEEEENS5_IJNS5_IJS1M_SH_EEESN_EEEEEEEvNS4_8identityENS4_13SM90_TMA_LOADENS1T_IS1V_NS4_18smem_ptr_flag_bitsILi16EEENSK_INS5_IJSQ_SG_EEENS5_IJSG_SB_EEEEEEEvS25_EENS_8epilogue10collective6detail29Sm90TmaWarpSpecializedAdapterINS2F_15DefaultEpilogueIfNS5_IJSB_llEEES2J_NS2E_6thread17LinearCombinationIfLi1EffLNS2K_9ScaleType4KindE0ELNS_15FloatRoundStyleE2EfEENS1_15EpilogueDefaultEEEEEvvEEEEvNT_6ParamsE --------------------------
	.section	.nv.info._ZN7cutlass13device_kernelINS_4gemm6kernel13GemmUniversalIN4cute5tupleIJiiiiEEENS1_10collective13CollectiveMmaINS1_40MainloopSm90TmaGmmaWarpSpecializedSparseILi5ENS5_IJNS4_1CILi1EEENSA_ILi2EEESB_EEENS1_32KernelTmaWarpSpecializedPingpongEEENS5_IJNSA_ILi64EEENSA_ILi128EEESH_EEENS_6half_tENS5_IJNS4_6LayoutINS5_IJiNS5_IJSC_iEEEiEEENS5_IJlNS5_IJSB_SC_EEElEEEEENSK_INS5_IJNS5_IJNS5_IJNSA_ILi8EEESC_NSA_ILi4EEEEEEiEEENS5_IJNS5_IJNSA_ILi16EEESC_SR_EEEiEEEiEEENS5_IJNS5_IJNS5_IJSH_SU_NSA_ILi2048EEEEEENSA_ILi8192EEEEEENS5_IJNS5_IJSB_NSA_ILi1024EEENSA_ILi32EEEEEElEEElEEEEEEEESJ_NS5_IJlSB_lEEENS4_8TiledMMAINS4_8MMA_AtomIJNS4_4SM904GMMA6SPARSE27GMMA_64x128x32_F32F16F16_SSILNS1D_5MajorE0ELS1G_0ELNS1D_7ScaleInE1ELS1H_1ELNS1D_9SparseSelE0EEEEEENSK_INS5_IJSB_SB_SB_EEENS5_IJNSA_ILi0EEES1M_S1M_EEEEENS5_IJNS4_10UnderscoreES1P_S1P_EEEEENS4_23SM90_TMA_LOAD_MULTICASTENS4_14ComposedLayoutINS4_7SwizzleILi3ELi4ELi3EEENS4_25smem_sparse_ptr_flag_bitsILi2ELi16EEENSK_INS5_IJNS5_IJSB_SQ_EEENS5_IJSC_SG_EEEEEENS5_IJNS5_IJS1M_SH_EEESN_EEEEEEEvNS4_8identityENS4_13SM90_TMA_LOADENS1T_IS1V_NS4_18smem_ptr_flag_bitsILi16EEENSK_INS5_IJSQ_SG_EEENS5_IJSG_SB_EEEEEEEvS25_EENS_8epilogue10collective6detail29Sm90TmaWarpSpecializedAdapterINS2F_15DefaultEpilogueIfNS5_IJSB_llEEES2J_NS2E_6thread17LinearCombinationIfLi1EffLNS2K_9ScaleType4KindE0ELNS_15FloatRoundStyleE2EfEENS1_15EpilogueDefaultEEEEEvvEEEEvNT_6ParamsE,"",@"SHT_CUDA_INFO"
	.sectionflags	@""
	.align	4


	//----- nvinfo : EIATTR_CUDA_API_VERSION
	.align		4
        /*0000*/ 	.byte	0x04, 0x37
        /*0002*/ 	.short	(.L_18 - .L_17)
.L_17:
        /*0004*/ 	.word	0x00000082


	//----- nvinfo : EIATTR_KPARAM_INFO
	.align		4
.L_18:
        /*0008*/ 	.byte	0x04, 0x17
        /*000a*/ 	.short	(.L_20 - .L_19)
.L_19:
        /*000c*/ 	.word	0x00000000
        /*0010*/ 	.short	0x0000
        /*0012*/ 	.short	0x0070
        /*0014*/ 	.byte	0x00, 0xf0, 0x01, 0x14


	//----- nvinfo : EIATTR_SPARSE_MMA_MASK
	.align		4
.L_20:
        /*0018*/ 	.byte	0x03, 0x50
        /*001a*/ 	.short	0x0002


	//----- nvinfo : EIATTR_MAXREG_COUNT
	.align		4
        /*001c*/ 	.byte	0x03, 0x1b
        /*001e*/ 	.short	0x00a8


	//----- nvinfo : EIATTR_NUM_BARRIERS
	.align		4
        /*0020*/ 	.byte	0x02, 0x4c
        /*0022*/ 	.byte	0x01
	.zero		1


	//----- nvinfo : EIATTR_MERCURY_ISA_VERSION
	.align		4
        /*0024*/ 	.byte	0x03, 0x5f
        /*0026*/ 	.short	0x0101


	//----- nvinfo : EIATTR_INT_WARP_WIDE_INSTR_OFFSETS
	.align		4
        /*0028*/ 	.byte	0x04, 0x31
        /*002a*/ 	.short	(.L_22 - .L_21)


	//   ....[0]....
.L_21:
        /*002c*/ 	.word	0x00000510


	//   ....[1]....
        /*0030*/ 	.word	0x00000550


	//   ....[2]....
        /*0034*/ 	.word	0x000005d0


	//   ....[3]....
        /*0038*/ 	.word	0x00000620


	//   ....[4]....
        /*003c*/ 	.word	0x00000660


	//   ....[5]....
        /*0040*/ 	.word	0x000006d0


	//   ....[6]....
        /*0044*/ 	.word	0x00000760


	//   ....[7]....
        /*0048*/ 	.word	0x000007c0


	//----- nvinfo : EIATTR_COOP_GROUP_MASK_REGIDS
	.align		4
.L_22:
        /*004c*/ 	.byte	0x04, 0x29
        /*004e*/ 	.short	(.L_24 - .L_23)


	//   ....[0]....
.L_23:
        /*0050*/ 	.word	0xffffffff


	//   ....[1]....
        /*0054*/ 	.word	0xffffffff


	//   ....[2]....
        /*0058*/ 	.word	0xffffffff


	//   ....[3]....
        /*005c*/ 	.word	0xffffffff


	//   ....[4]....
        /*0060*/ 	.word	0xffffffff


	//   ....[5]....
        /*0064*/ 	.word	0xffffffff


	//   ....[6]....
        /*0068*/ 	.word	0xffffffff


	//----- nvinfo : EIATTR_COOP_GROUP_INSTR_OFFSETS
	.align		4
.L_24:
        /*006c*/ 	.byte	0x04, 0x28
        /*006e*/ 	.short	(.L_26 - .L_25)


	//   ....[0]....
.L_25:
        /*0070*/ 	.word	0x00000060


	//   ....[1]....
        /*0074*/ 	.word	0x00000070


	//   ....[2]....
        /*0078*/ 	.word	0x00000160


	//   ....[3]....
        /*007c*/ 	.word	0x00000330


	//   ....[4]....
        /*0080*/ 	.word	0x00000370


	//   ....[5]....
        /*0084*/ 	.word	0x00000410


	//   ....[6]....
        /*0088*/ 	.word	0x00000920


	//----- nvinfo : EIATTR_REG_RECONFIG
	.align		4
.L_26:
        /*008c*/ 	.byte	0x01, 0x54
	.zero		2


	//----- nvinfo : EIATTR_MBARRIER_INSTR_OFFSETS
	.align		4
        /*0090*/ 	.byte	0x04, 0x39
        /*0092*/ 	.short	(.L_28 - .L_27)


	//   ....[0]....
.L_27:
        /*0094*/ 	.word	0x00000270
        /*0098*/ 	.word	0x000000ff
        /*009c*/ 	.word	0x00000000
        /*00a0*/ 	.short	0x0100
        /*00a2*/ 	.byte	0x08
	.zero		1


	//   ....[1]....
        /*00a4*/ 	.word	0x00000280
        /*00a8*/ 	.word	0x000000ff
        /*00ac*/ 	.word	0x00000028
        /*00b0*/ 	.short	0x0100
        /*00b2*/ 	.byte	0x08
	.zero		1


	//   ....[2]....
        /*00b4*/ 	.word	0x00000290
        /*00b8*/ 	.word	0x000000ff
        /*00bc*/ 	.word	0x00000008
        /*00c0*/ 	.short	0x0100
        /*00c2*/ 	.byte	0x08
	.zero		1


	//   ....[3]....
        /*00c4*/ 	.word	0x000002a0
        /*00c8*/ 	.word	0x000000ff
        /*00cc*/ 	.word	0x00000030
        /*00d0*/ 	.short	0x0100
        /*00d2*/ 	.byte	0x08
	.zero		1


	//   ....[4]....
        /*00d4*/ 	.word	0x000002b0
        /*00d8*/ 	.word	0x000000ff
        /*00dc*/ 	.word	0x00000010
        /*00e0*/ 	.short	0x0100
        /*00e2*/ 	.byte	0x08
	.zero		1


	//   ....[5]....
        /*00e4*/ 	.word	0x000002c0
        /*00e8*/ 	.word	0x000000ff
        /*00ec*/ 	.word	0x00000038
        /*00f0*/ 	.short	0x0100
        /*00f2*/ 	.byte	0x08
	.zero		1


	//   ....[6]....
        /*00f4*/ 	.word	0x000002d0
        /*00f8*/ 	.word	0x000000ff
        /*00fc*/ 	.word	0x00000018
        /*0100*/ 	.short	0x0100
        /*0102*/ 	.byte	0x08
	.zero		1


	//   ....[7]....
        /*0104*/ 	.word	0x000002e0
        /*0108*/ 	.word	0x000000ff
        /*010c*/ 	.word	0x00000040
        /*0110*/ 	.short	0x0100
        /*0112*/ 	.byte	0x08
	.zero		1


	//   ....[8]....
        /*0114*/ 	.word	0x000002f0
        /*0118*/ 	.word	0x000000ff
        /*011c*/ 	.word	0x00000020
        /*0120*/ 	.short	0x0100
        /*0122*/ 	.byte	0x08
	.zero		1


	//   ....[9]....
        /*0124*/ 	.word	0x00000300
        /*0128*/ 	.word	0x000000ff
        /*012c*/ 	.word	0x00000048
        /*0130*/ 	.short	0x0100
        /*0132*/ 	.byte	0x08
	.zero		1


	//   ....[10]....
        /*0134*/ 	.word	0x000007e0
        /*0138*/ 	.word	0x000000ff
        /*013c*/ 	.word	0x00000080
        /*0140*/ 	.short	0x0100
        /*0142*/ 	.byte	0x08
	.zero		1


	//   ....[11]....
        /*0144*/ 	.word	0x00000870
        /*0148*/ 	.word	0x000000ff
        /*014c*/ 	.word	0x00000088
        /*0150*/ 	.short	0x0100
        /*0152*/ 	.byte	0x08
	.zero		1


	//   ....[12]....
        /*0154*/ 	.word	0x000008a0
        /*0158*/ 	.word	0x000000ff
        /*015c*/ 	.word	0x00000060
        /*0160*/ 	.short	0x0100
        /*0162*/ 	.byte	0x09
	.zero		1


	//   ....[13]....
        /*0164*/ 	.word	0x000008b0
        /*0168*/ 	.word	0x000000ff
        /*016c*/ 	.word	0x00000068
        /*0170*/ 	.short	0x0100
        /*0172*/ 	.byte	0x09
	.zero		1


	//   ....[14]....
        /*0174*/ 	.word	0x000008c0
        /*0178*/ 	.word	0x000000ff
        /*017c*/ 	.word	0x00000070
        /*0180*/ 	.short	0x0100
        /*0182*/ 	.byte	0x09
	.zero		1


	//   ....[15]....
        /*0184*/ 	.word	0x000008d0
        /*0188*/ 	.word	0x000000ff
        /*018c*/ 	.word	0x00000078
        /*0190*/ 	.short	0x0100
        /*0192*/ 	.byte	0x09
	.zero		1


	//   ....[16]....
        /*0194*/ 	.word	0x000017e0
        /*0198*/ 	.word	0x000000ff
        /*019c*/ 	.word	0xfffffff8
        /*01a0*/ 	.short	0x010a
        /*01a2*/ 	.byte	0x10
	.zero		1


	//   ....[17]....
        /*01a4*/ 	.word	0x00001ab0
        /*01a8*/ 	.word	0x000000ff
        /*01ac*/ 	.word	0x00000000
        /*01b0*/ 	.short	0x010a
        /*01b2*/ 	.byte	0x08
	.zero		1


	//   ....[18]....
        /*01b4*/ 	.word	0x00001b10
        /*01b8*/ 	.word	0x000000ff
        /*01bc*/ 	.word	0x00000000
        /*01c0*/ 	.short	0x010a
        /*01c2*/ 	.byte	0x08
	.zero		1


	//   ....[19]....
        /*01c4*/ 	.word	0x00001da0
        /*01c8*/ 	.word	0x00000058
        /*01cc*/ 	.word	0x00000000
        /*01d0*/ 	.short	0x0101
        /*01d2*/ 	.byte	0x3f
	.zero		1


	//   ....[20]....
        /*01d4*/ 	.word	0x00001ed0
        /*01d8*/ 	.word	0x00000059
        /*01dc*/ 	.word	0x00000000
        /*01e0*/ 	.short	0x0101
        /*01e2*/ 	.byte	0x17
	.zero		1


	//   ....[21]....
        /*01e4*/ 	.word	0x00001f10
        /*01e8*/ 	.word	0x000000ff
        /*01ec*/ 	.word	0x00000008
        /*01f0*/ 	.short	0x010a
        /*01f2*/ 	.byte	0x10
	.zero		1


	//   ....[22]....
        /*01f4*/ 	.word	0x00006ab0
        /*01f8*/ 	.word	0x00000000
        /*01fc*/ 	.word	0x00000000
        /*0200*/ 	.short	0x0101
        /*0202*/ 	.byte	0x17
	.zero		1


	//   ....[23]....
        /*0204*/ 	.word	0x00007410
        /*0208*/ 	.word	0x00000016
        /*020c*/ 	.word	0x00000028
        /*0210*/ 	.short	0x010a
        /*0212*/ 	.byte	0x3f
	.zero		1


	//   ....[24]....
        /*0214*/ 	.word	0x000078e0
        /*0218*/ 	.word	0x00000000
        /*021c*/ 	.word	0x00000088
        /*0220*/ 	.short	0x0101
        /*0222*/ 	.byte	0x3f
	.zero		1


	//   ....[25]....
        /*0224*/ 	.word	0x00008030
        /*0228*/ 	.word	0x00000006
        /*022c*/ 	.word	0x00000000
        /*0230*/ 	.short	0x010a
        /*0232*/ 	.byte	0x3f
	.zero		1


	//   ....[26]....
        /*0234*/ 	.word	0x000080b0
        /*0238*/ 	.word	0x00000007
        /*023c*/ 	.word	0x00000000
        /*0240*/ 	.short	0x010a
        /*0242*/ 	.byte	0x3f
	.zero		1


	//   ....[27]....
        /*0244*/ 	.word	0x00008140
        /*0248*/ 	.word	0x0000000a
        /*024c*/ 	.word	0x00000000
        /*0250*/ 	.short	0x010a
        /*0252*/ 	.byte	0x3f
	.zero		1


	//   ....[28]....
        /*0254*/ 	.word	0x000081d0
        /*0258*/ 	.word	0x0000000b
        /*025c*/ 	.word	0x00000000
        /*0260*/ 	.short	0x010a
        /*0262*/ 	.byte	0x3f
	.zero		1


	//   ....[29]....
        /*0264*/ 	.word	0x00008260
        /*0268*/ 	.word	0x00000003
        /*026c*/ 	.word	0x00000000
        /*0270*/ 	.short	0x010a
        /*0272*/ 	.byte	0x3f
	.zero		1


	//   ....[30]....
        /*0274*/ 	.word	0x000082d0
        /*0278*/ 	.word	0x00000019
        /*027c*/ 	.word	0xfffffff8
        /*0280*/ 	.short	0x010a
        /*0282*/ 	.byte	0x3f
	.zero		1


	//   ....[31]....
        /*0284*/ 	.word	0x00008330
        /*0288*/ 	.word	0x0000005a
        /*028c*/ 	.word	0x00000000
        /*0290*/ 	.short	0x010a
        /*0292*/ 	.byte	0x3f
	.zero		1


	//   ....[32]....
        /*0294*/ 	.word	0x00008390
        /*0298*/ 	.word	0x00000059
        /*029c*/ 	.word	0x00000008
        /*02a0*/ 	.short	0x010a
        /*02a2*/ 	.byte	0x3f
	.zero		1


	//   ....[33]....
        /*02a4*/ 	.word	0x00008460
        /*02a8*/ 	.word	0x00000016
        /*02ac*/ 	.word	0x00000028
        /*02b0*/ 	.short	0x010a
        /*02b2*/ 	.byte	0x3f
	.zero		1


	//   ....[34]....
        /*02b4*/ 	.word	0x00008540
        /*02b8*/ 	.word	0x00000006
        /*02bc*/ 	.word	0x00000000
        /*02c0*/ 	.short	0x010a
        /*02c2*/ 	.byte	0x3f
	.zero		1


	//   ....[35]....
        /*02c4*/ 	.word	0x00008590
        /*02c8*/ 	.word	0x00000007
        /*02cc*/ 	.word	0x00000000
        /*02d0*/ 	.short	0x010a
        /*02d2*/ 	.byte	0x3f
	.zero		1


	//   ....[36]....
        /*02d4*/ 	.word	0x000085e0
        /*02d8*/ 	.word	0x0000000a
        /*02dc*/ 	.word	0x00000000
        /*02e0*/ 	.short	0x010a
        /*02e2*/ 	.byte	0x3f
	.zero		1


	//   ....[37]....
        /*02e4*/ 	.word	0x00008630
        /*02e8*/ 	.word	0x0000000b
        /*02ec*/ 	.word	0x00000000
        /*02f0*/ 	.short	0x010a
        /*02f2*/ 	.byte	0x3f
	.zero		1


	//----- nvinfo : EIATTR_NUM_MBARRIERS
	.align		4
.L_28:
        /*02f4*/ 	.byte	0x03, 0x38
        /*02f6*/ 	.short	0x0010


	//----- nvinfo : EIATTR_EXIT_INSTR_OFFSETS
	.align		4
        /*02f8*/ 	.byte	0x04, 0x1c
        /*02fa*/ 	.short	(.L_30 - .L_29)


	//   ....[0]....
.L_29:
        /*02fc*/ 	.word	0x00001370


	//   ....[1]....
        /*0300*/ 	.word	0x000013d0


	//   ....[2]....
        /*0304*/ 	.word	0x00007080


	//   ....[3]....
        /*0308*/ 	.word	0x000070b0


	//   ....[4]....
        /*030c*/ 	.word	0x000082b0


	//----- nvinfo : EIATTR_MAX_THREADS
	.align		4
.L_30:
        /*0310*/ 	.byte	0x04, 0x05
        /*0312*/ 	.short	(.L_32 - .L_31)
.L_31:
        /*0314*/ 	.word	0x00000180
        /*0318*/ 	.word	0x00000001
        /*031c*/ 	.word	0x00000001


	//----- nvinfo : EIATTR_CRS_STACK_SIZE
	.align		4
.L_32:
        /*0320*/ 	.byte	0x04, 0x1e
        /*0322*/ 	.short	(.L_34 - .L_33)
.L_33:
        /*0324*/ 	.word	0x00000000


	//----- nvinfo : EIATTR_CBANK_PARAM_SIZE
	.align		4
.L_34:
        /*0328*/ 	.byte	0x03, 0x19
        /*032a*/ 	.short	0x0570


	//----- nvinfo : EIATTR_PARAM_CBANK
	.align		4
        /*032c*/ 	.byte	0x04, 0x0a
        /*032e*/ 	.short	(.L_36 - .L_35)
	.align		4
.L_35:
        /*0330*/ 	.word	index@(.nv.constant0._ZN7cutlass13device_kernelINS_4gemm6kernel13GemmUniversalIN4cute5tupleIJiiiiEEENS1_10collective13CollectiveMmaINS1_40MainloopSm90TmaGmmaWarpSpecializedSparseILi5ENS5_IJNS4_1CILi1EEENSA_ILi2EEESB_EEENS1_32KernelTmaWarpSpecializedPingpongEEENS5_IJNSA_ILi64EEENSA_ILi128EEESH_EEENS_6half_tENS5_IJNS4_6LayoutINS5_IJiNS5_IJSC_iEEEiEEENS5_IJlNS5_IJSB_SC_EEElEEEEENSK_INS5_IJNS5_IJNS5_IJNSA_ILi8EEESC_NSA_ILi4EEEEEEiEEENS5_IJNS5_IJNSA_ILi16EEESC_SR_EEEiEEEiEEENS5_IJNS5_IJNS5_IJSH_SU_NSA_ILi2048EEEEEENSA_ILi8192EEEEEENS5_IJNS5_IJSB_NSA_ILi1024EEENSA_ILi32EEEEEElEEElEEEEEEEESJ_NS5_IJlSB_lEEENS4_8TiledMMAINS4_8MMA_AtomIJNS4_4SM904GMMA6SPARSE27GMMA_64x128x32_F32F16F16_SSILNS1D_5MajorE0ELS1G_0ELNS1D_7ScaleInE1ELS1H_1ELNS1D_9SparseSelE0EEEEEENSK_INS5_IJSB_SB_SB_EEENS5_IJNSA_ILi0EEES1M_S1M_EEEEENS5_IJNS4_10UnderscoreES1P_S1P_EEEEENS4_23SM90_TMA_LOAD_MULTICASTENS4_14ComposedLayoutINS4_7SwizzleILi3ELi4ELi3EEENS4_25smem_sparse_ptr_flag_bitsILi2ELi16EEENSK_INS5_IJNS5_IJSB_SQ_EEENS5_IJSC_SG_EEEEEENS5_IJNS5_IJS1M_SH_EEESN_EEEEEEEvNS4_8identityENS4_13SM90_TMA_LOADENS1T_IS1V_NS4_18smem_ptr_flag_bitsILi16EEENSK_INS5_IJSQ_SG_EEENS5_IJSG_SB_EEEEEEEvS25_EENS_8epilogue10collective6detail29Sm90TmaWarpSpecializedAdapterINS2F_15DefaultEpilogueIfNS5_IJSB_llEEES2J_NS2E_6thread17LinearCombinationIfLi1EffLNS2K_9ScaleType4KindE0ELNS_15FloatRoundStyleE2EfEENS1_15EpilogueDefaultEEEEEvvEEEEvNT_6ParamsE)
        /*0334*/ 	.short	0x0210
        /*0336*/ 	.short	0x0570


	//----- nvinfo : EIATTR_SW_WAR
	.align		4
.L_36:
        /*0338*/ 	.byte	0x04, 0x36
        /*033a*/ 	.short	(.L_38 - .L_37)
.L_37:
        /*033c*/ 	.word	0x00000008
.L_38:


//--------------------- .nv.callgraph             --------------------------
	.section	.nv.callgraph,"",@"SHT_CUDA_CALLGRAPH"
	.align	4
	.sectionentsize	8
	.align		4
        /*0000*/ 	.word	0x00000000
	.align		4
        /*0004*/ 	.word	0xffffffff
	.align		4
        /*0008*/ 	.word	0x00000000
	.align		4
        /*000c*/ 	.word	0xfffffffe
	.align		4
        /*0010*/ 	.word	0x00000000
	.align		4
        /*0014*/ 	.word	0xfffffffd
	.align		4
        /*0018*/ 	.word	0x00000000
	.align		4
        /*001c*/ 	.word	0xfffffffc


//--------------------- .nv.constant4             --------------------------
	.section	.nv.constant4,"a",@progbits
	.align	8
	.align		8
.nv.constant4:
        /*0000*/ 	.dword	_ZN39_INTERNAL_9a83bf21_4_k_cu_b261ff21_31944cuda3std3__45__cpo5beginE
	.align		8
        /*0008*/ 	.dword	_ZN39_INTERNAL_9a83bf21_4_k_cu_b261ff21_31944cuda3std3__45__cpo3endE
	.align		8
        /*0010*/ 	.dword	_ZN39_INTERNAL_9a83bf21_4_k_cu_b261ff21_31944cuda3std3__45__cpo6cbeginE
	.align		8
        /*0018*/ 	.dword	_ZN39_INTERNAL_9a83bf21_4_k_cu_b261ff21_31944cuda3std3__45__cpo4cendE
	.align		8
        /*0020*/ 	.dword	_ZN39_INTERNAL_9a83bf21_4_k_cu_b261ff21_31944cuda3std3__441_GLOBAL__N__9a83bf21_4_k_cu_b261ff21_31946ignoreE
	.align		8
        /*0028*/ 	.dword	_ZN39_INTERNAL_9a83bf21_4_k_cu_b261ff21_31944cuda3std3__419piecewise_constructE
	.align		8
        /*0030*/ 	.dword	_ZN39_INTERNAL_9a83bf21_4_k_cu_b261ff21_31944cuda3std3__48in_placeE
	.align		8
        /*0038*/ 	.dword	_ZN39_INTERNAL_9a83bf21_4_k_cu_b261ff21_31944cuda3std6ranges3__45__cpo4swapE
	.align		8
        /*0040*/ 	.dword	_ZN39_INTERNAL_9a83bf21_4_k_cu_b261ff21_31944cuda3std6ranges3__45__cpo9iter_moveE
	.align		8
        /*0048*/ 	.dword	_ZN39_INTERNAL_9a83bf21_4_k_cu_b261ff21_31944cute7productE
	.align		8
        /*0050*/ 	.dword	_ZN39_INTERNAL_9a83bf21_4_k_cu_b261ff21_31944cute1_E


//--------------------- .text._ZN7cutlass13device_kernelINS_4gemm6kernel13GemmUniversalIN4cute5tupleIJiiiiEEENS1_10collective13CollectiveMmaINS1_40MainloopSm90TmaGmmaWarpSpecializedSparseILi5ENS5_IJNS4_1CILi1EEENSA_ILi2EEESB_EEENS1_32KernelTmaWarpSpecializedPingpongEEENS5_IJNSA_ILi64EEENSA_ILi128EEESH_EEENS_6half_tENS5_IJNS4_6LayoutINS5_IJiNS5_IJSC_iEEEiEEENS5_IJlNS5_IJSB_SC_EEElEEEEENSK_INS5_IJNS5_IJNS5_IJNSA_ILi8EEESC_NSA_ILi4EEEEEEiEEENS5_IJNS5_IJNSA_ILi16EEESC_SR_EEEiEEEiEEENS5_IJNS5_IJNS5_IJSH_SU_NSA_ILi2048EEEEEENSA_ILi8192EEEEEENS5_IJNS5_IJSB_NSA_ILi1024EEENSA_ILi32EEEEEElEEElEEEEEEEESJ_NS5_IJlSB_lEEENS4_8TiledMMAINS4_8MMA_AtomIJNS4_4SM904GMMA6SPARSE27GMMA_64x128x32_F32F16F16_SSILNS1D_5MajorE0ELS1G_0ELNS1D_7ScaleInE1ELS1H_1ELNS1D_9SparseSelE0EEEEEENSK_INS5_IJSB_SB_SB_EEENS5_IJNSA_ILi0EEES1M_S1M_EEEEENS5_IJNS4_10UnderscoreES1P_S1P_EEEEENS4_23SM90_TMA_LOAD_MULTICASTENS4_14ComposedLayoutINS4_7SwizzleILi3ELi4ELi3EEENS4_25smem_sparse_ptr_flag_bitsILi2ELi16EEENSK_INS5_IJNS5_IJSB_SQ_EEENS5_IJSC_SG_EEEEEENS5_IJNS5_IJS1M_SH_EEESN_EEEEEEEvNS4_8identityENS4_13SM90_TMA_LOADENS1T_IS1V_NS4_18smem_ptr_flag_bitsILi16EEENSK_INS5_IJSQ_SG_EEENS5_IJSG_SB_EEEEEEEvS25_EENS_8epilogue10collective6detail29Sm90TmaWarpSpecializedAdapterINS2F_15DefaultEpilogueIfNS5_IJSB_llEEES2J_NS2E_6thread17LinearCombinationIfLi1EffLNS2K_9ScaleType4KindE0ELNS_15FloatRoundStyleE2EfEENS1_15EpilogueDefaultEEEEEvvEEEEvNT_6ParamsE --------------------------
	.section	.text._ZN7cutlass13device_kernelINS_4gemm6kernel13GemmUniversalIN4cute5tupleIJiiiiEEENS1_10collective13CollectiveMmaINS1_40MainloopSm90TmaGmmaWarpSpecializedSparseILi5ENS5_IJNS4_1CILi1EEENSA_ILi2EEESB_EEENS1_32KernelTmaWarpSpecializedPingpongEEENS5_IJNSA_ILi64EEENSA_ILi128EEESH_EEENS_6half_tENS5_IJNS4_6LayoutINS5_IJiNS5_IJSC_iEEEiEEENS5_IJlNS5_IJSB_SC_EEElEEEEENSK_INS5_IJNS5_IJNS5_IJNSA_ILi8EEESC_NSA_ILi4EEEEEEiEEENS5_IJNS5_IJNSA_ILi16EEESC_SR_EEEiEEEiEEENS5_IJNS5_IJNS5_IJSH_SU_NSA_ILi2048EEEEEENSA_ILi8192EEEEEENS5_IJNS5_IJSB_NSA_ILi1024EEENSA_ILi32EEEEEElEEElEEEEEEEESJ_NS5_IJlSB_lEEENS4_8TiledMMAINS4_8MMA_AtomIJNS4_4SM904GMMA6SPARSE27GMMA_64x128x32_F32F16F16_SSILNS1D_5MajorE0ELS1G_0ELNS1D_7ScaleInE1ELS1H_1ELNS1D_9SparseSelE0EEEEEENSK_INS5_IJSB_SB_SB_EEENS5_IJNSA_ILi0EEES1M_S1M_EEEEENS5_IJNS4_10UnderscoreES1P_S1P_EEEEENS4_23SM90_TMA_LOAD_MULTICASTENS4_14ComposedLayoutINS4_7SwizzleILi3ELi4ELi3EEENS4_25smem_sparse_ptr_flag_bitsILi2ELi16EEENSK_INS5_IJNS5_IJSB_SQ_EEENS5_IJSC_SG_EEEEEENS5_IJNS5_IJS1M_SH_EEESN_EEEEEEEvNS4_8identityENS4_13SM90_TMA_LOADENS1T_IS1V_NS4_18smem_ptr_flag_bitsILi16EEENSK_INS5_IJSQ_SG_EEENS5_IJSG_SB_EEEEEEEvS25_EENS_8epilogue10collective6detail29Sm90TmaWarpSpecializedAdapterINS2F_15DefaultEpilogueIfNS5_IJSB_llEEES2J_NS2E_6thread17LinearCombinationIfLi1EffLNS2K_9ScaleType4KindE0ELNS_15FloatRoundStyleE2EfEENS1_15EpilogueDefaultEEEEEvvEEEEvNT_6ParamsE,"ax",@progbits
	.align	128
.text._ZN7cutlass13device_kernelINS_4gemm6kernel13GemmUniversalIN4cute5tupleIJiiiiEEENS1_10collective13CollectiveMmaINS1_40MainloopSm90TmaGmmaWarpSpecializedSparseILi5ENS5_IJNS4_1CILi1EEENSA_ILi2EEESB_EEENS1_32KernelTmaWarpSpecializedPingpongEEENS5_IJNSA_ILi64EEENSA_ILi128EEESH_EEENS_6half_tENS5_IJNS4_6LayoutINS5_IJiNS5_IJSC_iEEEiEEENS5_IJlNS5_IJSB_SC_EEElEEEEENSK_INS5_IJNS5_IJNS5_IJNSA_ILi8EEESC_NSA_ILi4EEEEEEiEEENS5_IJNS5_IJNSA_ILi16EEESC_SR_EEEiEEEiEEENS5_IJNS5_IJNS5_IJSH_SU_NSA_ILi2048EEEEEENSA_ILi8192EEEEEENS5_IJNS5_IJSB_NSA_ILi1024EEENSA_ILi32EEEEEElEEElEEEEEEEESJ_NS5_IJlSB_lEEENS4_8TiledMMAINS4_8MMA_AtomIJNS4_4SM904GMMA6SPARSE27GMMA_64x128x32_F32F16F16_SSILNS1D_5MajorE0ELS1G_0ELNS1D_7ScaleInE1ELS1H_1ELNS1D_9SparseSelE0EEEEEENSK_INS5_IJSB_SB_SB_EEENS5_IJNSA_ILi0EEES1M_S1M_EEEEENS5_IJNS4_10UnderscoreES1P_S1P_EEEEENS4_23SM90_TMA_LOAD_MULTICASTENS4_14ComposedLayoutINS4_7SwizzleILi3ELi4ELi3EEENS4_25smem_sparse_ptr_flag_bitsILi2ELi16EEENSK_INS5_IJNS5_IJSB_SQ_EEENS5_IJSC_SG_EEEEEENS5_IJNS5_IJS1M_SH_EEESN_EEEEEEEvNS4_8identityENS4_13SM90_TMA_LOADENS1T_IS1V_NS4_18smem_ptr_flag_bitsILi16EEENSK_INS5_IJSQ_SG_EEENS5_IJSG_SB_EEEEEEEvS25_EENS_8epilogue10collective6detail29Sm90TmaWarpSpecializedAdapterINS2F_15DefaultEpilogueIfNS5_IJSB_llEEES2J_NS2E_6thread17LinearCombinationIfLi1EffLNS2K_9ScaleType4KindE0ELNS_15FloatRoundStyleE2EfEENS1_15EpilogueDefaultEEEEEvvEEEEvNT_6ParamsE:
        .type           _ZN7cutlass13device_kernelINS_4gemm6kernel13GemmUniversalIN4cute5tupleIJiiiiEEENS1_10collective13CollectiveMmaINS1_40MainloopSm90TmaGmmaWarpSpecializedSparseILi5ENS5_IJNS4_1CILi1EEENSA_ILi2EEESB_EEENS1_32KernelTmaWarpSpecializedPingpongEEENS5_IJNSA_ILi64EEENSA_ILi128EEESH_EEENS_6half_tENS5_IJNS4_6LayoutINS5_IJiNS5_IJSC_iEEEiEEENS5_IJlNS5_IJSB_SC_EEElEEEEENSK_INS5_IJNS5_IJNS5_IJNSA_ILi8EEESC_NSA_ILi4EEEEEEiEEENS5_IJNS5_IJNSA_ILi16EEESC_SR_EEEiEEEiEEENS5_IJNS5_IJNS5_IJSH_SU_NSA_ILi2048EEEEEENSA_ILi8192EEEEEENS5_IJNS5_IJSB_NSA_ILi1024EEENSA_ILi32EEEEEElEEElEEEEEEEESJ_NS5_IJlSB_lEEENS4_8TiledMMAINS4_8MMA_AtomIJNS4_4SM904GMMA6SPARSE27GMMA_64x128x32_F32F16F16_SSILNS1D_5MajorE0ELS1G_0ELNS1D_7ScaleInE1ELS1H_1ELNS1D_9SparseSelE0EEEEEENSK_INS5_IJSB_SB_SB_EEENS5_IJNSA_ILi0EEES1M_S1M_EEEEENS5_IJNS4_10UnderscoreES1P_S1P_EEEEENS4_23SM90_TMA_LOAD_MULTICASTENS4_14ComposedLayoutINS4_7SwizzleILi3ELi4ELi3EEENS4_25smem_sparse_ptr_flag_bitsILi2ELi16EEENSK_INS5_IJNS5_IJSB_SQ_EEENS5_IJSC_SG_EEEEEENS5_IJNS5_IJS1M_SH_EEESN_EEEEEEEvNS4_8identityENS4_13SM90_TMA_LOADENS1T_IS1V_NS4_18smem_ptr_flag_bitsILi16EEENSK_INS5_IJSQ_SG_EEENS5_IJSG_SB_EEEEEEEvS25_EENS_8epilogue10collective6detail29Sm90TmaWarpSpecializedAdapterINS2F_15DefaultEpilogueIfNS5_IJSB_llEEES2J_NS2E_6thread17LinearCombinationIfLi1EffLNS2K_9ScaleType4KindE0ELNS_15FloatRoundStyleE2EfEENS1_15EpilogueDefaultEEEEEvvEEEEvNT_6ParamsE,@function
        .size           _ZN7cutlass13device_kernelINS_4gemm6kernel13GemmUniversalIN4cute5tupleIJiiiiEEENS1_10collective13CollectiveMmaINS1_40MainloopSm90TmaGmmaWarpSpecializedSparseILi5ENS5_IJNS4_1CILi1EEENSA_ILi2EEESB_EEENS1_32KernelTmaWarpSpecializedPingpongEEENS5_IJNSA_ILi64EEENSA_ILi128EEESH_EEENS_6half_tENS5_IJNS4_6LayoutINS5_IJiNS5_IJSC_iEEEiEEENS5_IJlNS5_IJSB_SC_EEElEEEEENSK_INS5_IJNS5_IJNS5_IJNSA_ILi8EEESC_NSA_ILi4EEEEEEiEEENS5_IJNS5_IJNSA_ILi16EEESC_SR_EEEiEEEiEEENS5_IJNS5_IJNS5_IJSH_SU_NSA_ILi2048EEEEEENSA_ILi8192EEEEEENS5_IJNS5_IJSB_NSA_ILi1024EEENSA_ILi32EEEEEElEEElEEEEEEEESJ_NS5_IJlSB_lEEENS4_8TiledMMAINS4_8MMA_AtomIJNS4_4SM904GMMA6SPARSE27GMMA_64x128x32_F32F16F16_SSILNS1D_5MajorE0ELS1G_0ELNS1D_7ScaleInE1ELS1H_1ELNS1D_9SparseSelE0EEEEEENSK_INS5_IJSB_SB_SB_EEENS5_IJNSA_ILi0EEES1M_S1M_EEEEENS5_IJNS4_10UnderscoreES1P_S1P_EEEEENS4_23SM90_TMA_LOAD_MULTICASTENS4_14ComposedLayoutINS4_7SwizzleILi3ELi4ELi3EEENS4_25smem_sparse_ptr_flag_bitsILi2ELi16EEENSK_INS5_IJNS5_IJSB_SQ_EEENS5_IJSC_SG_EEEEEENS5_IJNS5_IJS1M_SH_EEESN_EEEEEEEvNS4_8identityENS4_13SM90_TMA_LOADENS1T_IS1V_NS4_18smem_ptr_flag_bitsILi16EEENSK_INS5_IJSQ_SG_EEENS5_IJSG_SB_EEEEEEEvS25_EENS_8epilogue10collective6detail29Sm90TmaWarpSpecializedAdapterINS2F_15DefaultEpilogueIfNS5_IJSB_llEEES2J_NS2E_6thread17LinearCombinationIfLi1EffLNS2K_9ScaleType4KindE0ELNS_15FloatRoundStyleE2EfEENS1_15EpilogueDefaultEEEEEvvEEEEvNT_6ParamsE,(.L_x_198 - _ZN7cutlass13device_kernelINS_4gemm6kernel13GemmUniversalIN4cute5tupleIJiiiiEEENS1_10collective13CollectiveMmaINS1_40MainloopSm90TmaGmmaWarpSpecializedSparseILi5ENS5_IJNS4_1CILi1EEENSA_ILi2EEESB_EEENS1_32KernelTmaWarpSpecializedPingpongEEENS5_IJNSA_ILi64EEENSA_ILi128EEESH_EEENS_6half_tENS5_IJNS4_6LayoutINS5_IJiNS5_IJSC_iEEEiEEENS5_IJlNS5_IJSB_SC_EEElEEEEENSK_INS5_IJNS5_IJNS5_IJNSA_ILi8EEESC_NSA_ILi4EEEEEEiEEENS5_IJNS5_IJNSA_ILi16EEESC_SR_EEEiEEEiEEENS5_IJNS5_IJNS5_IJSH_SU_NSA_ILi2048EEEEEENSA_ILi8192EEEEEENS5_IJNS5_IJSB_NSA_ILi1024EEENSA_ILi32EEEEEElEEElEEEEEEEESJ_NS5_IJlSB_lEEENS4_8TiledMMAINS4_8MMA_AtomIJNS4_4SM904GMMA6SPARSE27GMMA_64x128x32_F32F16F16_SSILNS1D_5MajorE0ELS1G_0ELNS1D_7ScaleInE1ELS1H_1ELNS1D_9SparseSelE0EEEEEENSK_INS5_IJSB_SB_SB_EEENS5_IJNSA_ILi0EEES1M_S1M_EEEEENS5_IJNS4_10UnderscoreES1P_S1P_EEEEENS4_23SM90_TMA_LOAD_MULTICASTENS4_14ComposedLayoutINS4_7SwizzleILi3ELi4ELi3EEENS4_25smem_sparse_ptr_flag_bitsILi2ELi16EEENSK_INS5_IJNS5_IJSB_SQ_EEENS5_IJSC_SG_EEEEEENS5_IJNS5_IJS1M_SH_EEESN_EEEEEEEvNS4_8identityENS4_13SM90_TMA_LOADENS1T_IS1V_NS4_18smem_ptr_flag_bitsILi16EEENSK_INS5_IJSQ_SG_EEENS5_IJSG_SB_EEEEEEEvS25_EENS_8epilogue10collective6detail29Sm90TmaWarpSpecializedAdapterINS2F_15DefaultEpilogueIfNS5_IJSB_llEEES2J_NS2E_6thread17LinearCombinationIfLi1EffLNS2K_9ScaleType4KindE0ELNS_15FloatRoundStyleE2EfEENS1_15EpilogueDefaultEEEEEvvEEEEvNT_6ParamsE)
        .other          _ZN7cutlass13device_kernelINS_4gemm6kernel13GemmUniversalIN4cute5tupleIJiiiiEEENS1_10collective13CollectiveMmaINS1_40MainloopSm90TmaGmmaWarpSpecializedSparseILi5ENS5_IJNS4_1CILi1EEENSA_ILi2EEESB_EEENS1_32KernelTmaWarpSpecializedPingpongEEENS5_IJNSA_ILi64EEENSA_ILi128EEESH_EEENS_6half_tENS5_IJNS4_6LayoutINS5_IJiNS5_IJSC_iEEEiEEENS5_IJlNS5_IJSB_SC_EEElEEEEENSK_INS5_IJNS5_IJNS5_IJNSA_ILi8EEESC_NSA_ILi4EEEEEEiEEENS5_IJNS5_IJNSA_ILi16EEESC_SR_EEEiEEEiEEENS5_IJNS5_IJNS5_IJSH_SU_NSA_ILi2048EEEEEENSA_ILi8192EEEEEENS5_IJNS5_IJSB_NSA_ILi1024EEENSA_ILi32EEEEEElEEElEEEEEEEESJ_NS5_IJlSB_lEEENS4_8TiledMMAINS4_8MMA_AtomIJNS4_4SM904GMMA6SPARSE27GMMA_64x128x32_F32F16F16_SSILNS1D_5MajorE0ELS1G_0ELNS1D_7ScaleInE1ELS1H_1ELNS1D_9SparseSelE0EEEEEENSK_INS5_IJSB_SB_SB_EEENS5_IJNSA_ILi0EEES1M_S1M_EEEEENS5_IJNS4_10UnderscoreES1P_S1P_EEEEENS4_23SM90_TMA_LOAD_MULTICASTENS4_14ComposedLayoutINS4_7SwizzleILi3ELi4ELi3EEENS4_25smem_sparse_ptr_flag_bitsILi2ELi16EEENSK_INS5_IJNS5_IJSB_SQ_EEENS5_IJSC_SG_EEEEEENS5_IJNS5_IJS1M_SH_EEESN_EEEEEEEvNS4_8identityENS4_13SM90_TMA_LOADENS1T_IS1V_NS4_18smem_ptr_flag_bitsILi16EEENSK_INS5_IJSQ_SG_EEENS5_IJSG_SB_EEEEEEEvS25_EENS_8epilogue10collective6detail29Sm90TmaWarpSpecializedAdapterINS2F_15DefaultEpilogueIfNS5_IJSB_llEEES2J_NS2E_6thread17LinearCombinationIfLi1EffLNS2K_9ScaleType4KindE0ELNS_15FloatRoundStyleE2EfEENS1_15EpilogueDefaultEEEEEvvEEEEvNT_6ParamsE,@"STO_CUDA_ENTRY STV_DEFAULT"
_ZN7cutlass13device_kernelINS_4gemm6kernel13GemmUniversalIN4cute5tupleIJiiiiEEENS1_10collective13CollectiveMmaINS1_40MainloopSm90TmaGmmaWarpSpecializedSparseILi5ENS5_IJNS4_1CILi1EEENSA_ILi2EEESB_EEENS1_32KernelTmaWarpSpecializedPingpongEEENS5_IJNSA_ILi64EEENSA_ILi128EEESH_EEENS_6half_tENS5_IJNS4_6LayoutINS5_IJiNS5_IJSC_iEEEiEEENS5_IJlNS5_IJSB_SC_EEElEEEEENSK_INS5_IJNS5_IJNS5_IJNSA_ILi8EEESC_NSA_ILi4EEEEEEiEEENS5_IJNS5_IJNSA_ILi16EEESC_SR_EEEiEEEiEEENS5_IJNS5_IJNS5_IJSH_SU_NSA_ILi2048EEEEEENSA_ILi8192EEEEEENS5_IJNS5_IJSB_NSA_ILi1024EEENSA_ILi32EEEEEElEEElEEEEEEEESJ_NS5_IJlSB_lEEENS4_8TiledMMAINS4_8MMA_AtomIJNS4_4SM904GMMA6SPARSE27GMMA_64x128x32_F32F16F16_SSILNS1D_5MajorE0ELS1G_0ELNS1D_7ScaleInE1ELS1H_1ELNS1D_9SparseSelE0EEEEEENSK_INS5_IJSB_SB_SB_EEENS5_IJNSA_ILi0EEES1M_S1M_EEEEENS5_IJNS4_10UnderscoreES1P_S1P_EEEEENS4_23SM90_TMA_LOAD_MULTICASTENS4_14ComposedLayoutINS4_7SwizzleILi3ELi4ELi3EEENS4_25smem_sparse_ptr_flag_bitsILi2ELi16EEENSK_INS5_IJNS5_IJSB_SQ_EEENS5_IJSC_SG_EEEEEENS5_IJNS5_IJS1M_SH_EEESN_EEEEEEEvNS4_8identityENS4_13SM90_TMA_LOADENS1T_IS1V_NS4_18smem_ptr_flag_bitsILi16EEENSK_INS5_IJSQ_SG_EEENS5_IJSG_SB_EEEEEEEvS25_EENS_8epilogue10collective6detail29Sm90TmaWarpSpecializedAdapterINS2F_15DefaultEpilogueIfNS5_IJSB_llEEES2J_NS2E_6thread17LinearCombinationIfLi1EffLNS2K_9ScaleType4KindE0ELNS_15FloatRoundStyleE2EfEENS1_15EpilogueDefaultEEEEEvvEEEEvNT_6ParamsE:
[----:B------:R-:W-:Y:S01]  /*0000*/  LDC R1, c[0x0][0x28] ;  /* 0x00000a00ff017b82 */ /* 0x000fe20000000800 */
[----:B------:R-:W0:Y:S01]  /*0010*/  S2R R10, SR_TID.X ;  /* 0x00000000000a7919 */ /* 0x000e220000002100 */
[----:B------:R-:W-:Y:S01]  /*0020*/  ELECT P0, URZ, PT ;  /* 0x00000000003f782f */ /* 0x000fe20003800000 */
[----:B------:R-:W-:Y:S01]  /*0030*/  BSSY B0, `(.L_x_0) ;  /* 0x0000012000007945 */ /* 0x000fe20003800000 */
[--C-:B0-----:R-:W-:Y:S02]  /*0040*/  SHF.R.U32.HI R0, RZ, 0x5, R10.reuse ;  /* 0x00000005ff007819 */ /* 0x101fe4000001160a */
[----:B------:R-:W-:-:S03]  /*0050*/  SHF.R.U32.HI R4, RZ, 0x7, R10 ;  /* 0x00000007ff047819 */ /* 0x000fc6000001160a */
[----:B------:R-:W0:Y:S04]  /*0060*/  SHFL.IDX PT, R2, R0, RZ, 0x1f ;  /* 0x00001fff00027589 */ /* 0x000e2800000e0000 */
[----:B------:R1:W2:Y:S01]  /*0070*/  SHFL.IDX PT, R5, R4, RZ, 0x1f ;  /* 0x00001fff04057589 */ /* 0x0002a200000e0000 */
[----:B0-----:R-:W-:-:S13]  /*0080*/  ISETP.NE.OR P0, PT, R2, RZ, !P0 ;  /* 0x000000ff0200720c */ /* 0x001fda0004705670 */
[----:B-12---:R-:W-:Y:S05]  /*0090*/  @P0 BRA `(.L_x_1) ;  /* 0x00000000002c0947 */ /* 0x006fea0003800000 */
[----:B------:R-:W-:Y:S02]  /*00a0*/  ULDC.64 UR4, c[0x0][0x198] ;  /* 0x0000660000047ab9 */ /* 0x000fe40000000a00 */
[----:B------:R-:W-:Y:S02]  /*00b0*/  UIADD3 UR6, UP0, UR4, 0xf0, URZ ;  /* 0x000000f004067890 */ /* 0x000fe4000ff1e03f */
[----:B------:R-:W-:Y:S02]  /*00c0*/  UIADD3 UR8, UP1, UR4, 0x1f0, URZ ;  /* 0x000001f004087890 */ /* 0x000fe4000ff3e03f */
[----:B------:R-:W-:Y:S02]  /*00d0*/  UIADD3 UR4, UP2, UR4, 0x2f0, URZ ;  /* 0x000002f004047890 */ /* 0x000fe4000ff5e03f */
[----:B------:R-:W-:Y:S02]  /*00e0*/  UIADD3.X UR7, URZ, UR5, URZ, UP0, !UPT ;  /* 0x000000053f077290 */ /* 0x000fe400087fe43f */
[----:B------:R-:W-:-:S02]  /*00f0*/  UIADD3.X UR9, URZ, UR5, URZ, UP1, !UPT ;  /* 0x000000053f097290 */ /* 0x000fc40008ffe43f */
[----:B------:R-:W-:-:S05]  /*0100*/  UIADD3.X UR5, URZ, UR5, URZ, UP2, !UPT ;  /* 0x000000053f057290 */ /* 0x000fca00097fe43f */
[----:B------:R0:W-:Y:S02]  /*0110*/  UTMACCTL.PF [UR6] ;  /* 0x00000000060079b9 */ /* 0x0001e40008040000 */
[----:B------:R0:W-:Y:S02]  /*0120*/  UTMACCTL.PF [UR8] ;  /* 0x00000000080079b9 */ /* 0x0001e40008040000 */
[----:B------:R0:W-:Y:S02]  /*0130*/  UTMACCTL.PF [UR4] ;  /* 0x00000000040079b9 */ /* 0x0001e40008040000 */
[----:B0-----:R-:W-:Y:S01]  /*0140*/  NOP ;  /* 0x0000000000007918 */ /* 0x001fe20000000000 */
.L_x_1:
[----:B------:R-:W-:Y:S05]  /*0150*/  BSYNC B0 ;  /* 0x0000000000007941 */ /* 0x000fea0003800000 */
.L_x_0:
[----:B------:R-:W0:Y:S01]  /*0160*/  SHFL.IDX PT, R6, R0, RZ, 0x1f ;  /* 0x00001fff00067589 */ /* 0x000e2200000e0000 */
[----:B------:R-:W-:Y:S02]  /*0170*/  SHF.R.S32.HI R3, RZ, 0x1f, R10 ;  /* 0x0000001fff037819 */ /* 0x000fe4000001140a */
[----:B0-----:R-:W-:-:S13]  /*0180*/  ISETP.NE.AND P0, PT, R6, RZ, PT ;  /* 0x000000ff0600720c */ /* 0x001fda0003f05270 */
[----:B------:R-:W-:Y:S05]  /*0190*/  @P0 BRA `(.L_x_2) ;  /* 0x0000000000600947 */ /* 0x000fea0003800000 */
[----:B------:R-:W0:Y:S01]  /*01a0*/  S2UR UR8, SR_CgaCtaId ;  /* 0x00000000000879c3 */ /* 0x000e220000008800 */
[----:B------:R-:W-:Y:S01]  /*01b0*/  UMOV UR4, 0x400 ;  /* 0x0000040000047882 */ /* 0x000fe20000000000 */
[----:B------:R-:W-:Y:S01]  /*01c0*/  UMOV UR5, 0x1 ;  /* 0x0000000100057882 */ /* 0x000fe20000000000 */
[----:B------:R-:W-:Y:S01]  /*01d0*/  UMOV UR6, 0x2 ;  /* 0x0000000200067882 */ /* 0x000fe20000000000 */
[----:B------:R-:W-:Y:S01]  /*01e0*/  ELECT P0, URZ, PT ;  /* 0x00000000003f782f */ /* 0x000fe20003800000 */
[----:B------:R-:W-:-:S04]  /*01f0*/  UIADD3 UR6, -UR6, 0x100000, URZ ;  /* 0x0010000006067890 */ /* 0x000fc8000fffe13f */
[----:B------:R-:W-:Y:S02]  /*0200*/  USHF.L.U32 UR7, UR6, 0xb, URZ ;  /* 0x0000000b06077899 */ /* 0x000fe4000800063f */
[----:B------:R-:W-:Y:S02]  /*0210*/  USHF.L.U32 UR6, UR6, 0x1, URZ ;  /* 0x0000000106067899 */ /* 0x000fe4000800063f */
[----:B0-----:R-:W-:Y:S02]  /*0220*/  ULEA UR8, UR8, UR4, 0x18 ;  /* 0x0000000408087291 */ /* 0x001fe4000f8ec03f */
[----:B------:R-:W-:-:S04]  /*0230*/  UIADD3 UR4, -UR5, 0x100000, URZ ;  /* 0x0010000005047890 */ /* 0x000fc8000fffe13f */
[----:B------:R-:W-:Y:S02]  /*0240*/  USHF.L.U32 UR5, UR4, 0xb, URZ ;  /* 0x0000000b04057899 */ /* 0x000fe4000800063f */
[----:B------:R-:W-:Y:S01]  /*0250*/  USHF.L.U32 UR4, UR4, 0x1, URZ ;  /* 0x0000000104047899 */ /* 0x000fe2000800063f */
[----:B------:R-:W0:Y:S11]  /*0260*/  FENCE.VIEW.ASYNC.S ;  /* 0x00000000000073c6 */ /* 0x000e360000000000 */
[----:B0-----:R0:W1:Y:S01]  /*0270*/  SYNCS.EXCH.64 URZ, [UR8], UR4 ;  /* 0x00000004083f75b2 */ /* 0x0010620008000100 */
[----:B------:R0:W2:Y:S01]  /*0280*/  SYNCS.EXCH.64 URZ, [UR8+0x28], UR6 ;  /* 0x00002806083f75b2 */ /* 0x0000a20008000100 */
[----:B------:R0:W3:Y:S01]  /*0290*/  SYNCS.EXCH.64 URZ, [UR8+0x8], UR4 ;  /* 0x00000804083f75b2 */ /* 0x0000e20008000100 */
[----:B------:R0:W4:Y:S01]  /*02a0*/  SYNCS.EXCH.64 URZ, [UR8+0x30], UR6 ;  /* 0x00003006083f75b2 */ /* 0x0001220008000100 */
[----:B------:R0:W0:Y:S01]  /*02b0*/  SYNCS.EXCH.64 URZ, [UR8+0x10], UR4 ;  /* 0x00001004083f75b2 */ /* 0x0000220008000100 */
[----:B------:R0:W0:Y:S01]  /*02c0*/  SYNCS.EXCH.64 URZ, [UR8+0x38], UR6 ;  /* 0x00003806083f75b2 */ /* 0x0000220008000100 */
[----:B------:R0:W0:Y:S01]  /*02d0*/  SYNCS.EXCH.64 URZ, [UR8+0x18], UR4 ;  /* 0x00001804083f75b2 */ /* 0x0000220008000100 */
[----:B------:R0:W0:Y:S01]  /*02e0*/  SYNCS.EXCH.64 URZ, [UR8+0x40], UR6 ;  /* 0x00004006083f75b2 */ /* 0x0000220008000100 */
[----:B------:R0:W0:Y:S01]  /*02f0*/  SYNCS.EXCH.64 URZ, [UR8+0x20], UR4 ;  /* 0x00002004083f75b2 */ /* 0x0000220008000100 */
[----:B------:R0:W0:Y:S01]  /*0300*/  SYNCS.EXCH.64 URZ, [UR8+0x48], UR6 ;  /* 0x00004806083f75b2 */ /* 0x0000220008000100 */
[----:B------:R-:W-:Y:S01]  /*0310*/  NOP ;  /* 0x0000000000007918 */ /* 0x000fe20000000000 */
.L_x_2:
[----:B------:R-:W-:Y:S01]  /*0320*/  LEA.HI R3, R3, R10, RZ, 0x7 ;  /* 0x0000000a03037211 */ /* 0x000fe200078f38ff */
[----:B------:R-:W5:Y:S01]  /*0330*/  SHFL.IDX PT, R12, R0, RZ, 0x1f ;  /* 0x00001fff000c7589 */ /* 0x000f6200000e0000 */
[----:B------:R-:W1:Y:S01]  /*0340*/  S2UR UR12, SR_CTAID.X ;  /* 0x00000000000c79c3 */ /* 0x000e620000002500 */
[----:B------:R-:W-:Y:S02]  /*0350*/  ELECT P0, URZ, PT ;  /* 0x00000000003f782f */ /* 0x000fe40003800000 */
[----:B------:R-:W-:Y:S01]  /*0360*/  LOP3.LUT R3, R3, 0xffffff80, RZ, 0xc0, !PT ;  /* 0xffffff8003037812 */ /* 0x000fe200078ec0ff */
[----:B------:R-:W2:Y:S01]  /*0370*/  SHFL.IDX PT, R9, R0, RZ, 0x1f ;  /* 0x00001fff00097589 */ /* 0x000ea200000e0000 */
[----:B------:R-:W-:Y:S01]  /*0380*/  ELECT P1, URZ, PT ;  /* 0x00000000003f782f */ /* 0x000fe20003820000 */
[----:B------:R-:W-:Y:S01]  /*0390*/  NOP ;  /* 0x0000000000007918 */ /* 0x000fe20000000000 */
[----:B0-----:R-:W-:Y:S01]  /*03a0*/  ULDC UR4, c[0x0][0x150] ;  /* 0x0000540000047ab9 */ /* 0x001fe20000000800 */
[----:B------:R-:W-:Y:S01]  /*03b0*/  IMAD.IADD R11, R10, 0x1, -R3 ;  /* 0x000000010a0b7824 */ /* 0x000fe200078e0a03 */
[----:B------:R-:W0:Y:S01]  /*03c0*/  S2R R16, SR_CTAID.Y ;  /* 0x0000000000107919 */ /* 0x000e220000002600 */
[----:B------:R-:W3:Y:S01]  /*03d0*/  LDC R25, c[0x0][0x148] ;  /* 0x00005200ff197b82 */ /* 0x000ee20000000800 */
[----:B------:R-:W-:Y:S01]  /*03e0*/  UMOV UR11, 0x80 ;  /* 0x00000080000b7882 */ /* 0x000fe20000000000 */
[----:B------:R-:W-:Y:S01]  /*03f0*/  NOP ;  /* 0x0000000000007918 */ /* 0x000fe20000000000 */
[----:B------:R-:W-:Y:S01]  /*0400*/  SHF.R.S32.HI R24, RZ, 0x1f, R11 ;  /* 0x0000001fff187819 */ /* 0x000fe2000001140b */
[----:B------:R4:W3:Y:S01]  /*0410*/  SHFL.IDX PT, R13, R4, RZ, 0x1f ;  /* 0x00001fff040d7589 */ /* 0x0008e200000e0000 */
[C---:B------:R-:W-:Y:S01]  /*0420*/  VIADD R39, R5.reuse, 0xffffffff ;  /* 0xffffffff05277836 */ /* 0x040fe20000000000 */
[----:B------:R-:W-:-:S02]  /*0430*/  ISETP.NE.AND P2, PT, R5, RZ, PT ;  /* 0x000000ff0500720c */ /* 0x000fc40003f45270 */
[----:B------:R-:W-:Y:S02]  /*0440*/  LEA.HI R3, R24, R11, RZ, 0x3 ;  /* 0x0000000b18037211 */ /* 0x000fe400078f18ff */
[----:B------:R-:W-:Y:S02]  /*0450*/  ISETP.GE.U32.AND P5, PT, R39, 0x2, PT ;  /* 0x000000022700780c */ /* 0x000fe40003fa6070 */
[--C-:B------:R-:W-:Y:S02]  /*0460*/  SHF.R.S32.HI R7, RZ, 0x3, R3.reuse ;  /* 0x00000003ff077819 */ /* 0x100fe40000011403 */
[----:B------:R-:W-:Y:S02]  /*0470*/  SHF.R.S32.HI R8, RZ, 0x1f, R3 ;  /* 0x0000001fff087819 */ /* 0x000fe40000011403 */
[----:B-----5:R-:W-:Y:S02]  /*0480*/  ISETP.NE.OR P0, PT, R12, RZ, !P0 ;  /* 0x000000ff0c00720c */ /* 0x020fe40004705670 */
[----:B------:R-:W-:Y:S01]  /*0490*/  LEA.HI R8, R8, R7, RZ, 0x2 ;  /* 0x0000000708087211 */ /* 0x000fe200078f10ff */
[----:B------:R-:W5:Y:S01]  /*04a0*/  LDC R12, c[0x0][0x140] ;  /* 0x00005000ff0c7b82 */ /* 0x000f620000000800 */
[----:B--2---:R-:W-:-:S02]  /*04b0*/  ISETP.NE.OR P1, PT, R9, RZ, !P1 ;  /* 0x000000ff0900720c */ /* 0x004fc40004f25670 */
[----:B------:R-:W-:Y:S02]  /*04c0*/  LOP3.LUT R8, R8, 0xfffffffc, RZ, 0xc0, !PT ;  /* 0xfffffffc08087812 */ /* 0x000fe400078ec0ff */
[----:B-1----:R-:W-:Y:S02]  /*04d0*/  I2FP.F32.U32 R0, UR12 ;  /* 0x0000000c00007c45 */ /* 0x002fe40008201000 */
[----:B------:R-:W-:Y:S01]  /*04e0*/  SHF.R.S32.HI R3, RZ, 0x1f, R2 ;  /* 0x0000001fff037819 */ /* 0x000fe20000011402 */
[----:B------:R-:W-:Y:S01]  /*04f0*/  IMAD.IADD R8, R7, 0x1, -R8 ;  /* 0x0000000107087824 */ /* 0x000fe200078e0a08 */
[----:B------:R-:W-:Y:S01]  /*0500*/  SHF.R.S32.HI R7, RZ, 0x1f, R6 ;  /* 0x0000001fff077819 */ /* 0x000fe20000011406 */
[----:B------:R-:W-:Y:S01]  /*0510*/  VOTEU.ALL UP0, P0 ;  /* 0x00000000003f7886 */ /* 0x000fe20000000000 */
[----:B------:R-:W-:Y:S01]  /*0520*/  FMUL R0, R0, UR4 ;  /* 0x0000000400007c20 */ /* 0x000fe20008400000 */
[----:B------:R-:W-:Y:S01]  /*0530*/  ULDC UR4, c[0x0][0x154] ;  /* 0x0000550000047ab9 */ /* 0x000fe20000000800 */
[----:B------:R-:W-:Y:S01]  /*0540*/  LEA.HI R7, R7, R6, RZ, 0x2 ;  /* 0x0000000607077211 */ /* 0x000fe200078f10ff */
[----:B------:R-:W-:Y:S01]  /*0550*/  VOTEU.ALL UP1, P1 ;  /* 0x00000000003f7886 */ /* 0x000fe20000820000 */
[----:B------:R-:W1:Y:S01]  /*0560*/  @!UP0 S2UR UR7, SR_CgaCtaId ;  /* 0x00000000000789c3 */ /* 0x000e620000008800 */
[----:B------:R-:W-:Y:S01]  /*0570*/  LEA.HI R3, R3, R2, RZ, 0x2 ;  /* 0x0000000203037211 */ /* 0x000fe200078f10ff */
[----:B----4-:R2:W4:Y:S01]  /*0580*/  F2I.U32.TRUNC.NTZ R4, R0 ;  /* 0x0000000000047305 */ /* 0x010522000020f000 */
[----:B------:R-:W-:Y:S01]  /*0590*/  LOP3.LUT R7, R7, 0x3ffffffc, RZ, 0xc0, !PT ;  /* 0x3ffffffc07077812 */ /* 0x000fe200078ec0ff */
[----:B------:R-:W-:Y:S01]  /*05a0*/  @!UP0 UMOV UR6, 0x400 ;  /* 0x0000040000068882 */ /* 0x000fe20000000000 */
[----:B------:R-:W-:Y:S01]  /*05b0*/  LOP3.LUT R3, R3, 0xfffffffc, RZ, 0xc0, !PT ;  /* 0xfffffffc03037812 */ /* 0x000fe200078ec0ff */
[----:B------:R-:W-:Y:S01]  /*05c0*/  @!UP1 UMOV UR9, 0x400 ;  /* 0x0000040000099882 */ /* 0x000fe20000000000 */
[----:B------:R-:W-:Y:S01]  /*05d0*/  VOTEU.ALL UP2, P1 ;  /* 0x00000000003f7886 */ /* 0x000fe20000840000 */
[----:B------:R-:W-:Y:S01]  /*05e0*/  IMAD.IADD R7, R6, 0x1, -R7 ;  /* 0x0000000106077824 */ /* 0x000fe200078e0a07 */
[----:B0-----:R-:W-:Y:S01]  /*05f0*/  I2FP.F32.U32 R6, R16 ;  /* 0x0000001000067245 */ /* 0x001fe20000201000 */
[----:B------:R-:W0:Y:S01]  /*0600*/  @!UP1 S2UR UR10, SR_CgaCtaId ;  /* 0x00000000000a99c3 */ /* 0x000e220000008800 */
[----:B------:R-:W-:Y:S01]  /*0610*/  IMAD.IADD R22, R2, 0x1, -R3 ;  /* 0x0000000102167824 */ /* 0x000fe200078e0a03 */
[----:B------:R-:W-:Y:S01]  /*0620*/  VOTEU.ALL UP3, P1 ;  /* 0x00000000003f7886 */ /* 0x000fe20000860000 */
[----:B------:R-:W-:-:S02]  /*0630*/  IMAD R7, R7, 0x4, R8 ;  /* 0x0000000407077824 */ /* 0x000fc400078e0208 */
[----:B------:R-:W-:Y:S01]  /*0640*/  FMUL R6, R6, UR4 ;  /* 0x0000000406067c20 */ /* 0x000fe20008400000 */
[----:B------:R-:W-:Y:S01]  /*0650*/  UMOV UR4, 0x20 ;  /* 0x0000002000047882 */ /* 0x000fe20000000000 */
[----:B------:R-:W-:Y:S01]  /*0660*/  VOTEU.ALL UP4, P1 ;  /* 0x00000000003f7886 */ /* 0x000fe20000880000 */
[----:B------:R-:W-:-:S04]  /*0670*/  @!UP0 UIADD3 UR4, -UR4, 0x100000, URZ ;  /* 0x0010000004048890 */ /* 0x000fc8000fffe13f */
[----:B------:R-:W-:Y:S02]  /*0680*/  @!UP0 USHF.L.U32 UR5, UR4, 0xb, URZ ;  /* 0x0000000b04058899 */ /* 0x000fe4000800063f */
[----:B------:R-:W-:Y:S01]  /*0690*/  @!UP0 USHF.L.U32 UR4, UR4, 0x1, URZ ;  /* 0x0000000104048899 */ /* 0x000fe2000800063f */
[----:B------:R-:W0:Y:S01]  /*06a0*/  LDC R9, c[0x0][0x144] ;  /* 0x00005100ff097b82 */ /* 0x000e220000000800 */
[----:B--2---:R-:W-:Y:S01]  /*06b0*/  IMAD.SHL.U32 R0, R7, 0x4, RZ ;  /* 0x0000000407007824 */ /* 0x004fe200078e00ff */
[----:B------:R-:W2:Y:S01]  /*06c0*/  F2I.U32.TRUNC.NTZ R6, R6 ;  /* 0x0000000600067305 */ /* 0x000ea2000020f000 */
[----:B------:R-:W-:Y:S01]  /*06d0*/  VOTEU.ALL UP5, P1 ;  /* 0x00000000003f7886 */ /* 0x000fe200008a0000 */
[----:B------:R-:W-:Y:S01]  /*06e0*/  ISETP.NE.AND P1, PT, R22, 0x3, PT ;  /* 0x000000031600780c */ /* 0x000fe20003f25270 */
[----:B----4-:R-:W-:Y:S01]  /*06f0*/  IMAD.MOV R4, RZ, RZ, -R4 ;  /* 0x000000ffff047224 */ /* 0x010fe200078e0a04 */
[----:B-1----:R-:W-:Y:S01]  /*0700*/  @!UP0 ULEA UR8, UR7, UR6, 0x18 ;  /* 0x0000000607088291 */ /* 0x002fe2000f8ec03f */
[----:B-----5:R-:W-:Y:S01]  /*0710*/  ISETP.EQ.U32.AND P3, PT, R12, 0x1, PT ;  /* 0x000000010c00780c */ /* 0x020fe20003f62070 */
[----:B------:R-:W-:-:S04]  /*0720*/  @!UP1 UIADD3 UR6, -UR11, 0x100000, URZ ;  /* 0x001000000b069890 */ /* 0x000fc8000fffe13f */
[----:B------:R-:W-:Y:S02]  /*0730*/  @!UP1 USHF.L.U32 UR7, UR6, 0xb, URZ ;  /* 0x0000000b06079899 */ /* 0x000fe4000800063f */
[----:B------:R-:W-:Y:S01]  /*0740*/  @!UP1 USHF.L.U32 UR6, UR6, 0x1, URZ ;  /* 0x0000000106069899 */ /* 0x000fe2000800063f */
[----:B------:R-:W-:Y:S01]  /*0750*/  LOP3.LUT R7, R7, 0xc, R0, 0x78, !PT ;  /* 0x0000000c07077812 */ /* 0x000fe200078e7800 */
[----:B------:R-:W-:Y:S01]  /*0760*/  VOTEU.ALL UP0, P0 ;  /* 0x00000000003f7886 */ /* 0x000fe20000000000 */
[----:B------:R-:W-:Y:S02]  /*0770*/  ISETP.EQ.OR P1, PT, R22, RZ, !P1 ;  /* 0x000000ff1600720c */ /* 0x000fe40004f22670 */
[----:B---3--:R-:W-:Y:S02]  /*0780*/  R2UR UR16, R13 ;  /* 0x000000000d1072ca */ /* 0x008fe400000e0000 */
[----:B------:R-:W-:Y:S01]  /*0790*/  ISETP.EQ.AND P1, PT, R5, RZ, P1 ;  /* 0x000000ff0500720c */ /* 0x000fe20000f22270 */
[----:B0-----:R-:W-:Y:S01]  /*07a0*/  @!UP1 ULEA UR9, UR10, UR9, 0x18 ;  /* 0x000000090a099291 */ /* 0x001fe2000f8ec03f */
[----:B--2---:R-:W-:Y:S01]  /*07b0*/  IMAD.MOV R28, RZ, RZ, -R6 ;  /* 0x000000ffff1c7224 */ /* 0x004fe200078e0a06 */
[----:B------:R-:W-:Y:S01]  /*07c0*/  VOTEU.ALL UP1, P0 ;  /* 0x00000000003f7886 */ /* 0x000fe20000020000 */
[----:B------:R-:W0:Y:S02]  /*07d0*/  FENCE.VIEW.ASYNC.S ;  /* 0x00000000000073c6 */ /* 0x000e240000000000 */
[----:B0-----:R0:W1:Y:S01]  /*07e0*/  @!UP0 SYNCS.EXCH.64 URZ, [UR8+0x80], UR4 ;  /* 0x00008004083f85b2 */ /* 0x0010620008000100 */
[----:B------:R-:W-:Y:S01]  /*07f0*/  LOP3.LUT P0, RZ, R11, 0x7, RZ, 0xc0, !PT ;  /* 0x000000070bff7812 */ /* 0x000fe2000780c0ff */
[----:B------:R-:W-:Y:S01]  /*0800*/  IMAD R0, R25, R28, R16 ;  /* 0x0000001c19007224 */ /* 0x000fe200078e0210 */
[----:B------:R-:W-:Y:S01]  /*0810*/  SEL R6, RZ, 0x1, !P1 ;  /* 0x00000001ff067807 */ /* 0x000fe20004800000 */
[----:B------:R-:W-:Y:S01]  /*0820*/  IMAD R23, R9, R4, UR12 ;  /* 0x0000000c09177e24 */ /* 0x000fe2000f8e0204 */
[----:B------:R-:W-:-:S02]  /*0830*/  ISETP.LT.U32.AND P0, PT, R7, 0x2, !P0 ;  /* 0x000000020700780c */ /* 0x000fc40004701070 */
[----:B------:R-:W-:Y:S02]  /*0840*/  ISETP.NE.AND P4, PT, R0, R7, PT ;  /* 0x000000070000720c */ /* 0x000fe40003f85270 */
[----:B------:R-:W-:Y:S02]  /*0850*/  SEL R6, R6, 0x2, P5 ;  /* 0x0000000206067807 */ /* 0x000fe40002800000 */
[----:B------:R-:W-:Y:S01]  /*0860*/  ISETP.EQ.OR P4, PT, R23, RZ, !P4 ;  /* 0x000000ff1700720c */ /* 0x000fe20006782670 */
[----:B------:R0:W2:Y:S01]  /*0870*/  @!UP1 SYNCS.EXCH.64 URZ, [UR8+0x88], UR4 ;  /* 0x00008804083f95b2 */ /* 0x0000a20008000100 */
[----:B------:R-:W-:Y:S02]  /*0880*/  NOP ;  /* 0x0000000000007918 */ /* 0x000fe40000000000 */
[----:B------:R-:W-:Y:S01]  /*0890*/  PLOP3.LUT P0, PT, P0, P4, PT, 0x80, 0x0 ;  /* 0x000000000000781c */ /* 0x000fe20000709070 */
[----:B------:R0:W3:Y:S01]  /*08a0*/  @!UP2 SYNCS.EXCH.64 URZ, [UR9+0x60], UR6 ;  /* 0x00006006093fa5b2 */ /* 0x0000e20008000100 */
[----:B------:R0:W4:Y:S01]  /*08b0*/  @!UP3 SYNCS.EXCH.64 URZ, [UR9+0x68], UR6 ;  /* 0x00006806093fb5b2 */ /* 0x0001220008000100 */
[----:B------:R0:W0:Y:S01]  /*08c0*/  @!UP4 SYNCS.EXCH.64 URZ, [UR9+0x70], UR6 ;  /* 0x00007006093fc5b2 */ /* 0x0000220008000100 */
[----:B------:R0:W0:Y:S01]  /*08d0*/  @!UP5 SYNCS.EXCH.64 URZ, [UR9+0x78], UR6 ;  /* 0x00007806093fd5b2 */ /* 0x0000220008000100 */
[----:B------:R-:W-:Y:S01]  /*08e0*/  NOP ;  /* 0x0000000000007918 */ /* 0x000fe20000000000 */
[----:B-1----:R-:W-:Y:S07]  /*08f0*/  @!P3 BRA `(.L_x_3) ;  /* 0x000000000008b947 */ /* 0x002fee0003800000 */
[----:B0-234-:R-:W-:Y:S01]  /*0900*/  UCGABAR_ARV ;  /* 0x00000000000079c7 */ /* 0x01dfe20008000000 */
[----:B------:R-:W-:Y:S05]  /*0910*/  BRA `(.L_x_4) ;  /* 0x0000000000047947 */ /* 0x000fea0003800000 */
.L_x_3:
[----:B0-234-:R-:W-:Y:S01]  /*0920*/  NOP ;  /* 0x0000000000007918 */ /* 0x01dfe20000000000 */
.L_x_4:
[----:B------:R-:W-:Y:S01]  /*0930*/  ULDC.64 UR4, c[0x0][0x698] ;  /* 0x0001a60000047ab9 */ /* 0x000fe20000000a00 */
[----:B------:R-:W-:Y:S01]  /*0940*/  ULDC.64 UR20, c[0x0][0x208] ;  /* 0x0000820000147ab9 */ /* 0x000fe20000000a00 */
[----:B------:R-:W-:-:S04]  /*0950*/  ISETP.NE.U32.AND P1, PT, RZ, UR4, PT ;  /* 0x00000004ff007c0c */ /* 0x000fc8000bf25070 */
[----:B------:R-:W-:-:S13]  /*0960*/  ISETP.NE.AND.EX P1, PT, RZ, UR5, PT, P1 ;  /* 0x00000005ff007c0c */ /* 0x000fda000bf25310 */
[----:B------:R-:W-:Y:S05]  /*0970*/  @!P1 BRA `(.L_x_5) ;  /* 0x00000000001c9947 */ /* 0x000fea0003800000 */
[----:B------:R-:W0:Y:S02]  /*0980*/  LDC.64 R2, c[0x0][0x698] ;  /* 0x0001a600ff027b82 */ /* 0x000e240000000a00 */
[----:B0-----:R-:W2:Y:S02]  /*0990*/  LDG.E.64 R2, desc[UR20][R2.64] ;  /* 0x0000001402027981 */ /* 0x001ea4000c1e1b00 */
[----:B--2---:R-:W-:-:S04]  /*09a0*/  ISETP.NE.U32.AND P1, PT, R2, RZ, PT ;  /* 0x000000ff0200720c */ /* 0x004fc80003f25070 */
[----:B------:R-:W-:-:S13]  /*09b0*/  ISETP.NE.AND.EX P1, PT, R3, RZ, PT, P1 ;  /* 0x000000ff0300720c */ /* 0x000fda0003f25310 */
[----:B------:R-:W-:Y:S05]  /*09c0*/  @!P1 BRA `(.L_x_5) ;  /* 0x0000000000089947 */ /* 0x000fea0003800000 */
[----:B------:R0:W5:Y:S01]  /*09d0*/  LD.E R13, desc[UR20][R2.64] ;  /* 0x00000014020d7980 */ /* 0x000162000c101900 */
[----:B------:R-:W-:Y:S05]  /*09e0*/  BRA `(.L_x_6) ;  /* 0x0000000000207947 */ /* 0x000fea0003800000 */
.L_x_5:
[----:B------:R-:W-:Y:S02]  /*09f0*/  ULDC.64 UR4, c[0x0][0x688] ;  /* 0x0001a20000047ab9 */ /* 0x000fe40000000a00 */
[----:B------:R-:W-:-:S04]  /*0a00*/  ISETP.NE.U32.AND P1, PT, RZ, UR4, PT ;  /* 0x00000004ff007c0c */ /* 0x000fc8000bf25070 */
[----:B------:R-:W-:-:S13]  /*0a10*/  ISETP.NE.AND.EX P1, PT, RZ, UR5, PT, P1 ;  /* 0x00000005ff007c0c */ /* 0x000fda000bf25310 */
[----:B------:R-:W-:Y:S05]  /*0a20*/  @!P1 BRA `(.L_x_7) ;  /* 0x00000000000c9947 */ /* 0x000fea0003800000 */
[----:B------:R-:W0:Y:S02]  /*0a30*/  LDC.64 R2, c[0x0][0x688] ;  /* 0x0001a200ff027b82 */ /* 0x000e240000000a00 */
[----:B0-----:R1:W5:Y:S01]  /*0a40*/  LDG.E R13, desc[UR20][R2.64] ;  /* 0x00000014020d7981 */ /* 0x001362000c1e1900 */
[----:B------:R-:W-:Y:S05]  /*0a50*/  BRA `(.L_x_6) ;  /* 0x0000000000047947 */ /* 0x000fea0003800000 */
.L_x_7:
[----:B------:R-:W2:Y:S02]  /*0a60*/  LDC R13, c[0x0][0x680] ;  /* 0x0001a000ff0d7b82 */ /* 0x000ea40000000800 */
.L_x_6:
[----:B------:R-:W-:Y:S02]  /*0a70*/  ULDC.64 UR4, c[0x0][0x6a0] ;  /* 0x0001a80000047ab9 */ /* 0x000fe40000000a00 */
[----:B------:R-:W-:-:S04]  /*0a80*/  ISETP.NE.U32.AND P1, PT, RZ, UR4, PT ;  /* 0x00000004ff007c0c */ /* 0x000fc8000bf25070 */
[----:B------:R-:W-:-:S13]  /*0a90*/  ISETP.NE.AND.EX P1, PT, RZ, UR5, PT, P1 ;  /* 0x00000005ff007c0c */ /* 0x000fda000bf25310 */
[----:B------:R-:W-:Y:S05]  /*0aa0*/  @!P1 BRA `(.L_x_8) ;  /* 0x00000000001c9947 */ /* 0x000fea0003800000 */
[----:B01----:R-:W0:Y:S02]  /*0ab0*/  LDC.64 R2, c[0x0][0x6a0] ;  /* 0x0001a800ff027b82 */ /* 0x003e240000000a00 */
[----:B0-----:R-:W3:Y:S02]  /*0ac0*/  LDG.E.64 R2, desc[UR20][R2.64] ;  /* 0x0000001402027981 */ /* 0x001ee4000c1e1b00 */
[----:B---3--:R-:W-:-:S04]  /*0ad0*/  ISETP.NE.U32.AND P1, PT, R2, RZ, PT ;  /* 0x000000ff0200720c */ /* 0x008fc80003f25070 */
[----:B------:R-:W-:-:S13]  /*0ae0*/  ISETP.NE.AND.EX P1, PT, R3, RZ, PT, P1 ;  /* 0x000000ff0300720c */ /* 0x000fda0003f25310 */
[----:B------:R-:W-:Y:S05]  /*0af0*/  @!P1 BRA `(.L_x_8) ;  /* 0x0000000000089947 */ /* 0x000fea0003800000 */
[----:B------:R0:W5:Y:S01]  /*0b00*/  LD.E R14, desc[UR20][R2.64] ;  /* 0x00000014020e7980 */ /* 0x000162000c101900 */
[----:B------:R-:W-:Y:S05]  /*0b10*/  BRA `(.L_x_9) ;  /* 0x0000000000207947 */ /* 0x000fea0003800000 */
.L_x_8:
[----:B------:R-:W-:Y:S02]  /*0b20*/  ULDC.64 UR4, c[0x0][0x690] ;  /* 0x0001a40000047ab9 */ /* 0x000fe40000000a00 */
[----:B------:R-:W-:-:S04]  /*0b30*/  ISETP.NE.U32.AND P1, PT, RZ, UR4, PT ;  /* 0x00000004ff007c0c */ /* 0x000fc8000bf25070 */
[----:B------:R-:W-:-:S13]  /*0b40*/  ISETP.NE.AND.EX P1, PT, RZ, UR5, PT, P1 ;  /* 0x00000005ff007c0c */ /* 0x000fda000bf25310 */
[----:B------:R-:W-:Y:S05]  /*0b50*/  @!P1 BRA `(.L_x_10) ;  /* 0x00000000000c9947 */ /* 0x000fea0003800000 */
[----:B------:R-:W3:Y:S02]  /*0b60*/  LDC.64 R14, c[0x0][0x690] ;  /* 0x0001a400ff0e7b82 */ /* 0x000ee40000000a00 */
[----:B---3--:R3:W5:Y:S01]  /*0b70*/  LDG.E R14, desc[UR20][R14.64] ;  /* 0x000000140e0e7981 */ /* 0x008762000c1e1900 */
[----:B------:R-:W-:Y:S05]  /*0b80*/  BRA `(.L_x_9) ;  /* 0x0000000000047947 */ /* 0x000fea0003800000 */
.L_x_10:
[----:B------:R-:W4:Y:S02]  /*0b90*/  LDC R14, c[0x0][0x684] ;  /* 0x0001a100ff0e7b82 */ /* 0x000f240000000800 */
.L_x_9:
[----:B------:R-:W1:Y:S01]  /*0ba0*/  LDC R0, c[0x0][0x75c] ;  /* 0x0001d700ff007b82 */ /* 0x000e620000000800 */
[----:B------:R-:W-:Y:S01]  /*0bb0*/  ULDC UR8, c[0x0][0x604] ;  /* 0x0001810000087ab9 */ /* 0x000fe20000000800 */
[----:B------:R-:W-:Y:S01]  /*0bc0*/  ISETP.NE.AND P1, PT, R5, 0x2, PT ;  /* 0x000000020500780c */ /* 0x000fe20003f25270 */
[----:B------:R-:W-:Y:S01]  /*0bd0*/  UIADD3 UR8, UR8, 0x3f, URZ ;  /* 0x0000003f08087890 */ /* 0x000fe2000fffe03f */
[----:B------:R-:W-:Y:S01]  /*0be0*/  IMAD.U32 R4, RZ, RZ, UR12 ;  /* 0x0000000cff047e24 */ /* 0x000fe2000f8e00ff */
[----:B------:R-:W-:Y:S01]  /*0bf0*/  UMOV UR5, URZ ;  /* 0x0000003f00057c82 */ /* 0x000fe20008000000 */
[----:B------:R-:W-:Y:S01]  /*0c00*/  UMOV UR4, URZ ;  /* 0x0000003f00047c82 */ /* 0x000fe20008000000 */
[----:B------:R-:W-:Y:S01]  /*0c10*/  USHF.R.S32.HI UR9, URZ, 0x1f, UR8 ;  /* 0x0000001f3f097899 */ /* 0x000fe20008011408 */
[----:B------:R-:W-:-:S03]  /*0c20*/  ULDC.64 UR10, c[0x0][0x750] ;  /* 0x0001d400000a7ab9 */ /* 0x000fc60000000a00 */
[----:B------:R-:W-:Y:S01]  /*0c30*/  ULEA.HI UR9, UR9, UR8, URZ, 0x6 ;  /* 0x0000000809097291 */ /* 0x000fe2000f8f303f */
[----:B-1----:R-:W-:-:S13]  /*0c40*/  ISETP.NE.AND P4, PT, R0, 0x1, PT ;  /* 0x000000010000780c */ /* 0x002fda0003f85270 */
[----:B0-----:R-:W0:Y:S01]  /*0c50*/  @P4 LDC R3, c[0x0][0x10] ;  /* 0x00000400ff034b82 */ /* 0x001e220000000800 */
[----:B------:R-:W-:Y:S02]  /*0c60*/  @P4 IMAD.MOV.U32 R17, RZ, RZ, RZ ;  /* 0x000000ffff114224 */ /* 0x000fe400078e00ff */
[----:B------:R-:W-:-:S05]  /*0c70*/  @P4 IMAD.MOV.U32 R5, RZ, RZ, RZ ;  /* 0x000000ffff054224 */ /* 0x000fca00078e00ff */
[----:B------:R-:W1:Y:S01]  /*0c80*/  @!P4 LDC R9, c[0x0][0xc] ;  /* 0x00000300ff09cb82 */ /* 0x000e620000000800 */
[----:B------:R-:W-:Y:S01]  /*0c90*/  ULDC UR6, c[0x0][0xc] ;  /* 0x0000030000067ab9 */ /* 0x000fe20000000800 */
[----:B------:R-:W-:Y:S02]  /*0ca0*/  ULDC UR7, c[0x0][0x10] ;  /* 0x0000040000077ab9 */ /* 0x000fe40000000800 */
[----:B------:R-:W-:-:S04]  /*0cb0*/  UIMAD.WIDE.U32 UR6, UR6, UR7, URZ ;  /* 0x00000007060672a5 */ /* 0x000fc8000f8e003f */
[----:B------:R-:W3:Y:S01]  /*0cc0*/  LDC R8, c[0x0][0x14] ;  /* 0x00000500ff087b82 */ /* 0x000ee20000000800 */
[----:B0-----:R-:W-:-:S04]  /*0cd0*/  @P4 IMAD.WIDE.U32 R2, R3, UR12, R16 ;  /* 0x0000000c03024c25 */ /* 0x001fc8000f8e0010 */
[----:B------:R-:W-:Y:S02]  /*0ce0*/  @P4 IMAD.IADD R3, R3, 0x1, R5 ;  /* 0x0000000103034824 */ /* 0x000fe400078e0205 */
[----:B------:R-:W-:Y:S02]  /*0cf0*/  IMAD.MOV.U32 R5, RZ, RZ, RZ ;  /* 0x000000ffff057224 */ /* 0x000fe400078e00ff */
[----:B-1----:R-:W-:-:S04]  /*0d00*/  @!P4 IMAD.WIDE.U32 R4, R16, R9, R4 ;  /* 0x000000091004c225 */ /* 0x002fc800078e0004 */
[----:B------:R-:W-:Y:S02]  /*0d10*/  @!P4 IMAD.MOV.U32 R2, RZ, RZ, R4 ;  /* 0x000000ffff02c224 */ /* 0x000fe400078e0004 */
[C---:B---3--:R-:W-:Y:S02]  /*0d20*/  IMAD R15, R8.reuse, UR7, RZ ;  /* 0x00000007080f7c24 */ /* 0x048fe4000f8e02ff */
[----:B------:R-:W-:Y:S01]  /*0d30*/  IMAD.WIDE.U32 R8, R8, UR6, RZ ;  /* 0x0000000608087c25 */ /* 0x000fe2000f8e00ff */
[----:B------:R-:W-:-:S03]  /*0d40*/  USHF.R.S32.HI UR6, URZ, 0x6, UR9 ;  /* 0x000000063f067899 */ /* 0x000fc60008011409 */
[----:B------:R-:W-:Y:S02]  /*0d50*/  @!P4 IMAD.MOV.U32 R3, RZ, RZ, R5 ;  /* 0x000000ffff03c224 */ /* 0x000fe400078e0005 */
[----:B------:R-:W-:Y:S01]  /*0d60*/  IMAD.IADD R12, R9, 0x1, R15 ;  /* 0x00000001090c7824 */ /* 0x000fe200078e020f */
[----:B------:R-:W-:Y:S06]  /*0d70*/  @P1 BRA `(.L_x_11) ;  /* 0x0000000000201947 */ /* 0x000fec0003800000 */
[----:B------:R-:W-:Y:S01]  /*0d80*/  UISETP.GE.U32.AND UP0, UPT, UR6, 0x5, UPT ;  /* 0x000000050600788c */ /* 0x000fe2000bf06070 */
[----:B------:R-:W-:Y:S01]  /*0d90*/  IADD3 R2, P1, R2, R8, RZ ;  /* 0x0000000802027210 */ /* 0x000fe20007f3e0ff */
[----:B------:R-:W-:-:S04]  /*0da0*/  UIMAD.WIDE.U32 UR4, UR6, -0x33333333, URZ ;  /* 0xcccccccd060478a5 */ /* 0x000fc8000f8e003f */
[----:B------:R-:W-:Y:S01]  /*0db0*/  USHF.R.U32.HI UR5, URZ, 0x2, UR5 ;  /* 0x000000023f057899 */ /* 0x000fe20008011605 */
[----:B------:R-:W-:Y:S02]  /*0dc0*/  IMAD.X R3, R12, 0x1, R3, P1 ;  /* 0x000000010c037824 */ /* 0x000fe400008e0603 */
[----:B------:R-:W-:Y:S02]  /*0dd0*/  UMOV UR4, URZ ;  /* 0x0000003f00047c82 */ /* 0x000fe40008000000 */
[----:B------:R-:W-:Y:S02]  /*0de0*/  @UP0 ULOP3.LUT UR4, UR5, 0x1, URZ, 0xc0, !UPT ;  /* 0x0000000105040892 */ /* 0x000fe4000f8ec03f */
[----:B------:R-:W-:-:S12]  /*0df0*/  UIMAD UR5, UR5, -0x5, UR6 ;  /* 0xfffffffb050578a4 */ /* 0x000fd8000f8e0206 */
.L_x_11:
[----:B------:R-:W-:Y:S01]  /*0e00*/  ISETP.GE.U32.AND P1, PT, R2, UR10, PT ;  /* 0x0000000a02007c0c */ /* 0x000fe2000bf26070 */
[----:B------:R-:W-:Y:S01]  /*0e10*/  IMAD.MOV.U32 R5, RZ, RZ, -0x1 ;  /* 0xffffffffff057424 */ /* 0x000fe200078e00ff */
[----:B------:R-:W-:Y:S01]  /*0e20*/  PRMT R15, RZ, 0x7610, R15 ;  /* 0x00007610ff0f7816 */ /* 0x000fe2000000000f */
[----:B------:R-:W-:Y:S01]  /*0e30*/  IMAD.MOV.U32 R4, RZ, RZ, -0x1 ;  /* 0xffffffffff047424 */ /* 0x000fe200078e00ff */
[----:B------:R-:W-:Y:S01]  /*0e40*/  ISETP.GE.U32.AND.EX P1, PT, R3, UR11, PT, P1 ;  /* 0x0000000b03007c0c */ /* 0x000fe2000bf26110 */
[----:B------:R-:W-:-:S12]  /*0e50*/  IMAD.MOV.U32 R0, RZ, RZ, -0x1 ;  /* 0xffffffffff007424 */ /* 0x000fd800078e00ff */
[----:B------:R-:W-:Y:S05]  /*0e60*/  @P1 BRA `(.L_x_12) ;  /* 0x0000000400241947 */ /* 0x000fea0003800000 */
[----:B------:R-:W0:Y:S01]  /*0e70*/  LDC.64 R30, c[0x0][0x728] ;  /* 0x0001ca00ff1e7b82 */ /* 0x000e220000000a00 */
[----:B------:R-:W-:Y:S02]  /*0e80*/  IMAD.MOV.U32 R4, RZ, RZ, R2 ;  /* 0x000000ffff047224 */ /* 0x000fe400078e0002 */
[----:B------:R-:W-:-:S05]  /*0e90*/  IMAD.MOV.U32 R5, RZ, RZ, R3 ;  /* 0x000000ffff057224 */ /* 0x000fca00078e0003 */
[----:B------:R-:W1:Y:S08]  /*0ea0*/  LDC R0, c[0x0][0x730] ;  /* 0x0001cc00ff007b82 */ /* 0x000e700000000800 */
[----:B------:R-:W3:Y:S01]  /*0eb0*/  LDC.64 R32, c[0x0][0x720] ;  /* 0x0001c800ff207b82 */ /* 0x000ee20000000a00 */
[----:B0-----:R-:W-:-:S04]  /*0ec0*/  ISETP.NE.U32.AND P1, PT, R30, RZ, PT ;  /* 0x000000ff1e00720c */ /* 0x001fc80003f25070 */
[----:B------:R-:W-:-:S13]  /*0ed0*/  ISETP.NE.AND.EX P1, PT, R31, RZ, PT, P1 ;  /* 0x000000ff1f00720c */ /* 0x000fda0003f25310 */
[----:B-1-3--:R-:W-:Y:S05]  /*0ee0*/  @!P1 BRA `(.L_x_13) ;  /* 0x0000000000289947 */ /* 0x00afea0003800000 */
[----:B------:R-:W0:Y:S02]  /*0ef0*/  LDC R15, c[0x0][0x734] ;  /* 0x0001cd00ff0f7b82 */ /* 0x000e240000000800 */
[----:B0-----:R-:W-:-:S05]  /*0f00*/  IADD3 R15, P1, R2, R15, RZ ;  /* 0x0000000f020f7210 */ /* 0x001fca0007f3e0ff */
[----:B------:R-:W-:-:S04]  /*0f10*/  IMAD.X R27, RZ, RZ, R3, P1 ;  /* 0x000000ffff1b7224 */ /* 0x000fc800008e0603 */
[----:B------:R-:W-:-:S04]  /*0f20*/  IMAD.WIDE.U32 R4, R27, R30, RZ ;  /* 0x0000001e1b047225 */ /* 0x000fc800078e00ff */
[----:B------:R-:W-:-:S04]  /*0f30*/  IMAD.WIDE.U32 R18, P1, R15, R31, R4 ;  /* 0x0000001f0f127225 */ /* 0x000fc80007820004 */
[----:B------:R-:W-:-:S04]  /*0f40*/  IMAD.WIDE.U32 R4, R15, R30, RZ ;  /* 0x0000001e0f047225 */ /* 0x000fc800078e00ff */
[----:B------:R-:W-:Y:S01]  /*0f50*/  IMAD.X R21, RZ, RZ, RZ, P1 ;  /* 0x000000ffff157224 */ /* 0x000fe200008e06ff */
[----:B------:R-:W-:Y:S01]  /*0f60*/  IADD3 RZ, P1, R5, R18, RZ ;  /* 0x0000001205ff7210 */ /* 0x000fe20007f3e0ff */
[----:B------:R-:W-:-:S04]  /*0f70*/  IMAD.MOV.U32 R20, RZ, RZ, R19 ;  /* 0x000000ffff147224 */ /* 0x000fc800078e0013 */
[----:B------:R-:W-:-:S08]  /*0f80*/  IMAD.WIDE.U32.X R4, R27, R31, R20, P1 ;  /* 0x0000001f1b047225 */ /* 0x000fd000008e0414 */
.L_x_13:
[----:B------:R-:W0:Y:S01]  /*0f90*/  LDC.64 R34, c[0x0][0x740] ;  /* 0x0001d000ff227b82 */ /* 0x000e220000000a00 */
[-CC-:B------:R-:W-:Y:S01]  /*0fa0*/  SHF.R.U64 R37, R4, R0.reuse, R5.reuse ;  /* 0x0000000004257219 */ /* 0x180fe20000001205 */
[----:B------:R-:W-:Y:S01]  /*0fb0*/  IMAD.MOV.U32 R36, RZ, RZ, 0x1 ;  /* 0x00000001ff247424 */ /* 0x000fe200078e00ff */
[----:B------:R-:W-:Y:S02]  /*0fc0*/  SHF.R.U32.HI R0, RZ, R0, R5 ;  /* 0x00000000ff007219 */ /* 0x000fe40000011605 */
[----:B------:R-:W-:-:S03]  /*0fd0*/  IADD3 R15, P1, RZ, -R37, RZ ;  /* 0x80000025ff0f7210 */ /* 0x000fc60007f3e0ff */
[----:B------:R-:W1:Y:S02]  /*0fe0*/  LDC R18, c[0x0][0x718] ;  /* 0x0001c600ff127b82 */ /* 0x000e640000000800 */
[----:B------:R-:W-:-:S04]  /*0ff0*/  IMAD.X R5, RZ, RZ, ~R0, P1 ;  /* 0x000000ffff057224 */ /* 0x000fc800008e0e00 */
[-C--:B------:R-:W-:Y:S02]  /*1000*/  IMAD R0, R5, R32.reuse, RZ ;  /* 0x0000002005007224 */ /* 0x080fe400078e02ff */
[----:B------:R-:W3:Y:S01]  /*1010*/  LDC R20, c[0x0][0x708] ;  /* 0x0001c200ff147b82 */ /* 0x000ee20000000800 */
[----:B------:R-:W-:-:S04]  /*1020*/  IMAD.WIDE.U32 R4, R15, R32, R2 ;  /* 0x000000200f047225 */ /* 0x000fc800078e0002 */
[----:B------:R-:W-:Y:S02]  /*1030*/  IMAD R15, R15, R33, R0 ;  /* 0x000000210f0f7224 */ /* 0x000fe400078e0200 */
[----:B------:R-:W-:Y:S01]  /*1040*/  IMAD.MOV.U32 R0, RZ, RZ, -0x1 ;  /* 0xffffffffff007424 */ /* 0x000fe200078e00ff */
[----:B------:R-:W2:Y:S01]  /*1050*/  LDC R31, c[0x0][0x758] ;  /* 0x0001d600ff1f7b82 */ /* 0x000ea20000000800 */
[----:B------:R-:W-:Y:S01]  /*1060*/  IMAD.IADD R5, R5, 0x1, R15 ;  /* 0x0000000105057824 */ /* 0x000fe200078e020f */
[----:B0-----:R-:W-:-:S04]  /*1070*/  ISETP.NE.U32.AND P1, PT, R34, RZ, PT ;  /* 0x000000ff2200720c */ /* 0x001fc80003f25070 */
[----:B------:R-:W-:Y:S02]  /*1080*/  ISETP.NE.AND.EX P1, PT, R35, RZ, PT, P1 ;  /* 0x000000ff2300720c */ /* 0x000fe40003f25310 */
[----:B------:R-:W0:Y:S01]  /*1090*/  LDC R29, c[0x0][0x700] ;  /* 0x0001c000ff1d7b82 */ /* 0x000e220000000800 */
[-CC-:B-1----:R-:W-:Y:S02]  /*10a0*/  SHF.R.U64 R26, R4, R18.reuse, R5.reuse ;  /* 0x00000012041a7219 */ /* 0x182fe40000001205 */
[----:B------:R-:W-:-:S05]  /*10b0*/  SHF.R.U32.HI R5, RZ, R18, R5 ;  /* 0x00000012ff057219 */ /* 0x000fca0000011605 */
[----:B------:R-:W1:Y:S01]  /*10c0*/  LDC R30, c[0x0][0x748] ;  /* 0x0001d200ff1e7b82 */ /* 0x000e620000000800 */
[-CC-:B---3--:R-:W-:Y:S02]  /*10d0*/  SHF.R.U64 R38, R26, R20.reuse, R5.reuse ;  /* 0x000000141a267219 */ /* 0x188fe40000001205 */
[----:B------:R-:W-:-:S05]  /*10e0*/  SHF.R.U32.HI R4, RZ, R20, R5 ;  /* 0x00000014ff047219 */ /* 0x000fca0000011605 */
[----:B------:R-:W3:Y:S01]  /*10f0*/  LDC R32, c[0x0][0x738] ;  /* 0x0001ce00ff207b82 */ /* 0x000ee20000000800 */
[-CC-:B--2---:R-:W-:Y:S02]  /*1100*/  SHF.R.U64 R40, R38, R31.reuse, R4.reuse ;  /* 0x0000001f26287219 */ /* 0x184fe40000001204 */
[-C--:B------:R-:W-:Y:S02]  /*1110*/  SHF.L.U32 R0, R0, R31.reuse, RZ ;  /* 0x0000001f00007219 */ /* 0x080fe400000006ff */
[----:B------:R-:W-:Y:S01]  /*1120*/  SHF.R.U32.HI R5, RZ, R31, R4 ;  /* 0x0000001fff057219 */ /* 0x000fe20000011604 */
[----:B------:R-:W-:Y:S01]  /*1130*/  IMAD.MOV.U32 R4, RZ, RZ, R40 ;  /* 0x000000ffff047224 */ /* 0x000fe200078e0028 */
[----:B------:R-:W-:Y:S01]  /*1140*/  LOP3.LUT R15, RZ, R0, RZ, 0x33, !PT ;  /* 0x00000000ff0f7212 */ /* 0x000fe200078e33ff */
[----:B------:R-:W2:Y:S01]  /*1150*/  LDC R33, c[0x0][0x710] ;  /* 0x0001c400ff217b82 */ /* 0x000ea20000000800 */
[----:B------:R-:W-:Y:S05]  /*1160*/  @!P1 BRA `(.L_x_14) ;  /* 0x0000000000289947 */ /* 0x000fea0003800000 */
[----:B------:R-:W4:Y:S02]  /*1170*/  LDC R21, c[0x0][0x74c] ;  /* 0x0001d300ff157b82 */ /* 0x000f240000000800 */
[----:B----4-:R-:W-:-:S05]  /*1180*/  IADD3 R21, P1, R40, R21, RZ ;  /* 0x0000001528157210 */ /* 0x010fca0007f3e0ff */
        /* <DEDUP_REMOVED lines=8> */
.L_x_14:
[----:B-1----:R-:W-:Y:S01]  /*1210*/  SHF.R.U64 R4, R4, R30, R5 ;  /* 0x0000001e04047219 */ /* 0x002fe20000001205 */
[----:B0-----:R-:W-:Y:S01]  /*1220*/  VIADD R5, R29, 0xffffffff ;  /* 0xffffffff1d057836 */ /* 0x001fe20000000000 */
[----:B------:R-:W-:Y:S01]  /*1230*/  SHF.L.U32 R0, R36, R31, RZ ;  /* 0x0000001f24007219 */ /* 0x000fe200000006ff */
[----:B------:R-:W-:Y:S01]  /*1240*/  @P4 IMAD R23, R25, R28, R16 ;  /* 0x0000001c19174224 */ /* 0x000fe200078e0210 */
[----:B------:R-:W-:Y:S01]  /*1250*/  LOP3.LUT R15, R38, R15, RZ, 0xc0, !PT ;  /* 0x0000000f260f7212 */ /* 0x000fe200078ec0ff */
[----:B------:R-:W-:Y:S01]  /*1260*/  IMAD.MOV R17, RZ, RZ, -R4 ;  /* 0x000000ffff117224 */ /* 0x000fe200078e0a04 */
[----:B------:R-:W-:-:S03]  /*1270*/  LOP3.LUT R26, R26, R5, RZ, 0xc0, !PT ;  /* 0x000000051a1a7212 */ /* 0x000fc600078ec0ff */
[----:B------:R-:W-:Y:S02]  /*1280*/  IMAD R4, R0, R4, R15 ;  /* 0x0000000400047224 */ /* 0x000fe400078e020f */
[----:B---3--:R-:W-:Y:S02]  /*1290*/  IMAD R0, R17, R32, R40 ;  /* 0x0000002011007224 */ /* 0x008fe400078e0228 */
[----:B--2---:R-:W-:Y:S02]  /*12a0*/  IMAD R5, R4, R33, R23 ;  /* 0x0000002104057224 */ /* 0x004fe400078e0217 */
[----:B------:R-:W-:Y:S02]  /*12b0*/  IMAD R0, R0, R29, R26 ;  /* 0x0000001d00007224 */ /* 0x000fe400078e021a */
[----:B------:R-:W-:-:S03]  /*12c0*/  IMAD.MOV.U32 R15, RZ, RZ, 0x1 ;  /* 0x00000001ff0f7424 */ /* 0x000fc600078e00ff */
[----:B------:R-:W-:Y:S02]  /*12d0*/  SEL R4, R0, R5, !P4 ;  /* 0x0000000500047207 */ /* 0x000fe40006000000 */
[----:B------:R-:W-:Y:S01]  /*12e0*/  SEL R5, R5, R0, !P4 ;  /* 0x0000000005057207 */ /* 0x000fe20006000000 */
[----:B------:R-:W-:-:S07]  /*12f0*/  IMAD.MOV.U32 R0, RZ, RZ, R37 ;  /* 0x000000ffff007224 */ /* 0x000fce00078e0025 */
.L_x_12:
[----:B------:R-:W-:Y:S05]  /*1300*/  @!P3 BRA `(.L_x_15) ;  /* 0x00000000000cb947 */ /* 0x000fea0003800000 */
[----:B------:R-:W-:Y:S01]  /*1310*/  UCGABAR_WAIT ;  /* 0x0000000000007dc7 */ /* 0x000fe20008000000 */
[----:B------:R-:W-:Y:S01]  /*1320*/  CCTL.IVALL ;  /* 0x00000000ff00798f */ /* 0x000fe20002000000 */
[----:B------:R-:W-:Y:S05]  /*1330*/  BRA `(.L_x_16) ;  /* 0x0000000000047947 */ /* 0x000fea0003800000 */
.L_x_15:
[----:B------:R-:W-:Y:S06]  /*1340*/  BAR.SYNC.DEFER_BLOCKING 0x0 ;  /* 0x0000000000007b1d */ /* 0x000fec0000010000 */
.L_x_16:
[----:B------:R-:W-:Y:S05]  /*1350*/  @!P2 BRA `(.L_x_17) ;  /* 0x0000005c004ca947 */ /* 0x000fea0003800000 */
[----:B------:R-:W-:-:S13]  /*1360*/  ISETP.GT.U32.AND P1, PT, R39, 0x1, PT ;  /* 0x000000012700780c */ /* 0x000fda0003f24070 */
[----:B------:R-:W-:Y:S05]  /*1370*/  @P1 EXIT ;  /* 0x000000000000194d */ /* 0x000fea0003800000 */
.L_x_18:
[----:B------:R-:W-:-:S08]  /*1380*/  NOP ;  /* 0x0000000000007918 */ /* 0x000fd00000000000 */
[----:B------:R-:W0:Y:S02]  /*1390*/  USETMAXREG.TRY_ALLOC.CTAPOOL UP0, 0xe8 ;  /* 0x000000e8000079c8 */ /* 0x000e240008000600 */
[----:B0-----:R-:W-:-:S13]  /*13a0*/  PLOP3.LUT P1, PT, PT, PT, UP0, 0x80, 0x0 ;  /* 0x000000000000781c */ /* 0x001fda0003f2f008 */
[----:B------:R-:W-:Y:S05]  /*13b0*/  @!P1 BRA `(.L_x_18) ;  /* 0xfffffffc00f09947 */ /* 0x000fea000383ffff */
[----:B------:R-:W-:-:S13]  /*13c0*/  LOP3.LUT P1, RZ, R15, 0xff, RZ, 0xc0, !PT ;  /* 0x000000ff0fff7812 */ /* 0x000fda000782c0ff */
[----:B------:R-:W-:Y:S05]  /*13d0*/  @!P1 EXIT ;  /* 0x000000000000994d */ /* 0x000fea0003800000 */
[-C--:B------:R-:W-:Y:S01]  /*13e0*/  LEA.HI R10, R11, R11.reuse, RZ, 0x1 ;  /* 0x0000000b0b0a7211 */ /* 0x080fe200078f08ff */
[----:B------:R-:W0:Y:S01]  /*13f0*/  LDC R23, c[0x0][0x758] ;  /* 0x0001d600ff177b82 */ /* 0x000e220000000800 */
[-C--:B------:R-:W-:Y:S01]  /*1400*/  LEA.HI R15, R24, R11.reuse, RZ, 0x2 ;  /* 0x0000000b180f7211 */ /* 0x080fe200078f10ff */
[----:B------:R-:W-:Y:S01]  /*1410*/  ULDC.64 UR12, c[0x0][0x6b0] ;  /* 0x0001ac00000c7ab9 */ /* 0x000fe20000000a00 */
[----:B------:R-:W-:Y:S01]  /*1420*/  LOP3.LUT R10, R10, 0x3ffffe, RZ, 0xc0, !PT ;  /* 0x003ffffe0a0a7812 */ /* 0x000fe200078ec0ff */
[----:B------:R-:W-:Y:S01]  /*1430*/  ULDC.64 UR8, c[0x0][0x6c8] ;  /* 0x0001b20000087ab9 */ /* 0x000fe20000000a00 */
[----:B------:R-:W-:Y:S01]  /*1440*/  LOP3.LUT R18, R15, 0xfffffffc, RZ, 0xc0, !PT ;  /* 0xfffffffc0f127812 */ /* 0x000fe200078ec0ff */
[----:B------:R-:W-:Y:S01]  /*1450*/  USHF.L.U64.HI UR7, UR12, 0x5, UR13 ;  /* 0x000000050c077899 */ /* 0x000fe2000801020d */
[----:B------:R-:W-:Y:S01]  /*1460*/  LEA.HI R24, R24, R11, RZ, 0x5 ;  /* 0x0000000b18187211 */ /* 0x000fe200078f28ff */
[----:B------:R-:W1:Y:S01]  /*1470*/  S2UR UR10, SR_CgaCtaId ;  /* 0x00000000000a79c3 */ /* 0x000e620000008800 */
[--C-:B------:R-:W-:Y:S01]  /*1480*/  SHF.R.S32.HI R16, RZ, 0x2, R15.reuse ;  /* 0x00000002ff107819 */ /* 0x100fe2000001140f */
[C---:B------:R-:W-:Y:S01]  /*1490*/  IMAD.IADD R10, R11.reuse, 0x1, -R10 ;  /* 0x000000010b0a7824 */ /* 0x040fe200078e0a0a */
[----:B------:R-:W-:Y:S01]  /*14a0*/  SHF.R.S32.HI R17, RZ, 0x1f, R15 ;  /* 0x0000001fff117819 */ /* 0x000fe2000001140f */
[----:B------:R-:W-:Y:S01]  /*14b0*/  IMAD.IADD R11, R11, 0x1, -R18 ;  /* 0x000000010b0b7824 */ /* 0x000fe200078e0a12 */
[----:B------:R-:W-:Y:S01]  /*14c0*/  SHF.R.S32.HI R24, RZ, 0x5, R24 ;  /* 0x00000005ff187819 */ /* 0x000fe20000011418 */
[----:B------:R-:W-:Y:S01]  /*14d0*/  USHF.L.U64.HI UR13, UR8, 0x5, UR9 ;  /* 0x00000005080d7899 */ /* 0x000fe20008010209 */
[----:B------:R-:W-:Y:S01]  /*14e0*/  LEA.HI R17, R17, R16, RZ, 0x3 ;  /* 0x0000001011117211 */ /* 0x000fe200078f18ff */
[----:B------:R-:W3:Y:S01]  /*14f0*/  LDC R18, c[0x0][0x288] ;  /* 0x0000a200ff127b82 */ /* 0x000ee20000000800 */
[----:B------:R-:W-:Y:S01]  /*1500*/  UIADD3 UR9, UR16, -0x1, URZ ;  /* 0xffffffff10097890 */ /* 0x000fe2000fffe03f */
[----:B------:R-:W-:Y:S01]  /*1510*/  IMAD R10, R24, 0x2, R10 ;  /* 0x00000002180a7824 */ /* 0x000fe200078e020a */
[----:B------:R-:W-:Y:S01]  /*1520*/  LOP3.LUT R17, R17, 0xfffffff8, RZ, 0xc0, !PT ;  /* 0xfffffff811117812 */ /* 0x000fe200078ec0ff */
[----:B------:R-:W-:Y:S01]  /*1530*/  IMAD.MOV.U32 R22, RZ, RZ, 0x1 ;  /* 0x00000001ff167424 */ /* 0x000fe200078e00ff */
[----:B------:R-:W-:Y:S01]  /*1540*/  UISETP.NE.AND UP0, UPT, UR9, URZ, UPT ;  /* 0x0000003f0900728c */ /* 0x000fe2000bf05270 */
[----:B------:R-:W-:Y:S01]  /*1550*/  VIMNMX R21, RZ, UR6, PT ;  /* 0x00000006ff157c48 */ /* 0x000fe2000bfe0100 */
[----:B------:R-:W-:Y:S01]  /*1560*/  USHF.L.U32 UR15, UR8, 0x5, URZ ;  /* 0x00000005080f7899 */ /* 0x000fe2000800063f */
[----:B------:R-:W2:Y:S01]  /*1570*/  LDC R20, c[0x0][0x700] ;  /* 0x0001c000ff147b82 */ /* 0x000ea20000000800 */
[----:B------:R-:W-:Y:S01]  /*1580*/  IMAD.IADD R17, R16, 0x1, -R17 ;  /* 0x0000000110117824 */ /* 0x000fe200078e0a11 */
[----:B------:R-:W-:Y:S01]  /*1590*/  UMOV UR14, 0x400 ;  /* 0x00000400000e7882 */ /* 0x000fe20000000000 */
[----:B------:R-:W-:Y:S01]  /*15a0*/  IMAD.MOV.U32 R16, RZ, RZ, -0x1 ;  /* 0xffffffffff107424 */ /* 0x000fe200078e00ff */
[----:B------:R-:W-:Y:S01]  /*15b0*/  USHF.L.U32 UR8, UR9, 0x3, URZ ;  /* 0x0000000309087899 */ /* 0x000fe2000800063f */
[--C-:B------:R-:W-:Y:S01]  /*15c0*/  IMAD R25, R10, 0x8, R17.reuse ;  /* 0x000000080a197824 */ /* 0x100fe200078e0211 */
[----:B------:R-:W-:Y:S01]  /*15d0*/  USEL UR9, URZ, 0x1, UP0 ;  /* 0x000000013f097887 */ /* 0x000fe20008000000 */
[--C-:B------:R-:W-:Y:S01]  /*15e0*/  IMAD R10, R24, 0x10, R17.reuse ;  /* 0x00000010180a7824 */ /* 0x100fe200078e0211 */
[-C--:B0-----:R-:W-:Y:S01]  /*15f0*/  SHF.L.U32 R16, R16, R23.reuse, RZ ;  /* 0x0000001710107219 */ /* 0x081fe200000006ff */
[----:B------:R-:W-:Y:S01]  /*1600*/  USHF.L.U32 UR12, UR12, 0x5, URZ ;  /* 0x000000050c0c7899 */ /* 0x000fe2000800063f */
[----:B------:R-:W-:Y:S01]  /*1610*/  SHF.L.U32 R23, R22, R23, RZ ;  /* 0x0000001716177219 */ /* 0x000fe200000006ff */
[----:B-1----:R-:W-:Y:S01]  /*1620*/  ULEA UR14, UR10, UR14, 0x18 ;  /* 0x0000000e0a0e7291 */ /* 0x002fe2000f8ec03f */
[----:B------:R-:W-:Y:S01]  /*1630*/  SHF.L.U64.HI R22, R8, 0x1, R12 ;  /* 0x0000000108167819 */ /* 0x000fe2000001020c */
[----:B------:R-:W-:Y:S01]  /*1640*/  IMAD.SHL.U32 R12, R25, 0x80, RZ ;  /* 0x00000080190c7824 */ /* 0x000fe200078e00ff */
[----:B------:R-:W-:Y:S01]  /*1650*/  ULDC UR11, c[0x0][0x284] ;  /* 0x0000a100000b7ab9 */ /* 0x000fe20000000800 */
[----:B------:R-:W-:Y:S01]  /*1660*/  IMAD R15, R24, -0x10, -R17 ;  /* 0xfffffff0180f7824 */ /* 0x000fe200078e0a11 */
[----:B------:R-:W-:Y:S01]  /*1670*/  LOP3.LUT R19, RZ, R16, RZ, 0x33, !PT ;  /* 0x00000010ff137212 */ /* 0x000fe200078e33ff */
[----:B------:R-:W-:Y:S01]  /*1680*/  UIADD3 UR23, UR14, 0x60, URZ ;  /* 0x000000600e177890 */ /* 0x000fe2000fffe03f */
[C---:B---3--:R-:W-:Y:S01]  /*1690*/  IMAD R18, R11.reuse, -0x2, R18 ;  /* 0xfffffffe0b127824 */ /* 0x048fe200078e0212 */
[----:B------:R-:W-:Y:S01]  /*16a0*/  ULOP3.LUT UR8, UR8, 0x8, URZ, 0xc0, !UPT ;  /* 0x0000000808087892 */ /* 0x000fe2000f8ec03f */
[----:B------:R-:W-:Y:S01]  /*16b0*/  IMAD.WIDE R16, R11, 0x2, RZ ;  /* 0x000000020b107825 */ /* 0x000fe200078e02ff */
[----:B------:R-:W-:Y:S01]  /*16c0*/  UIADD3 UR26, UP1, UR12, 0x20, URZ ;  /* 0x000000200c1a7890 */ /* 0x000fe2000ff3e03f */
[----:B------:R-:W-:Y:S01]  /*16d0*/  LOP3.LUT R103, R6, 0x1, RZ, 0xfc, !PT ;  /* 0x0000000106677812 */ /* 0x000fe200078efcff */
[----:B------:R-:W-:Y:S01]  /*16e0*/  UIADD3 UR25, UP2, UR15, 0x20, URZ ;  /* 0x000000200f197890 */ /* 0x000fe2000ff5e03f */
[----:B------:R-:W-:Y:S01]  /*16f0*/  IADD3 R21, -R21, UR6, RZ ;  /* 0x0000000615157c10 */ /* 0x000fe2000fffe1ff */
[----:B--2---:R-:W-:Y:S01]  /*1700*/  VIADD R20, R20, 0xffffffff ;  /* 0xffffffff14147836 */ /* 0x004fe20000000000 */
[----:B------:R-:W-:Y:S01]  /*1710*/  SHF.R.S32.HI R11, RZ, 0x1f, R10 ;  /* 0x0000001fff0b7819 */ /* 0x000fe2000001140a */
[----:B------:R-:W-:Y:S01]  /*1720*/  IMAD.U32 R102, RZ, RZ, UR9 ;  /* 0x00000009ff667e24 */ /* 0x000fe2000f8e00ff */
[----:B------:R-:W-:Y:S01]  /*1730*/  SHF.R.S32.HI R12, RZ, 0x3, R12 ;  /* 0x00000003ff0c7819 */ /* 0x000fe2000001140c */
[----:B------:R-:W-:Y:S01]  /*1740*/  VIADD R15, R15, UR11 ;  /* 0x0000000b0f0f7c36 */ /* 0x000fe20008000000 */
[----:B------:R-:W-:-:S02]  /*1750*/  USHF.L.U32 UR24, UR6, 0x1, URZ ;  /* 0x0000000106187899 */ /* 0x000fc4000800063f */
[----:B------:R-:W-:Y:S02]  /*1760*/  ULEA UR16, UR16, UR23, 0x3 ;  /* 0x0000001710107291 */ /* 0x000fe4000f8e183f */
[----:B------:R-:W-:Y:S02]  /*1770*/  ULOP3.LUT UR27, UR8, 0x8, URZ, 0x3c, !UPT ;  /* 0x00000008081b7892 */ /* 0x000fe4000f8e3c3f */
[----:B------:R-:W-:Y:S02]  /*1780*/  ULOP3.LUT UR17, UR8, 0x18, URZ, 0x3c, !UPT ;  /* 0x0000001808117892 */ /* 0x000fe4000f8e3c3f */
[----:B------:R-:W-:Y:S02]  /*1790*/  UIADD3.X UR29, URZ, UR7, URZ, UP1, !UPT ;  /* 0x000000073f1d7290 */ /* 0x000fe40008ffe43f */
[----:B------:R-:W-:-:S12]  /*17a0*/  UIADD3.X UR28, URZ, UR13, URZ, UP2, !UPT ;  /* 0x0000000d3f1c7290 */ /* 0x000fd800097fe43f */
.L_x_161:
[----:B------:R-:W-:Y:S01]  /*17b0*/  SHF.L.U32 R24, R102, 0x1f, RZ ;  /* 0x0000001f66187819 */ /* 0x000fe200000006ff */
[----:B------:R-:W-:Y:S01]  /*17c0*/  IMAD.MOV.U32 R87, RZ, RZ, RZ ;  /* 0x000000ffff577224 */ /* 0x000fe200078e00ff */
[----:B------:R-:W-:Y:S02]  /*17d0*/  ISETP.GE.AND P2, PT, R21, 0x1, PT ;  /* 0x000000011500780c */ /* 0x000fe40003f46270 */
[----:B------:R-:W0:Y:S02]  /*17e0*/  SYNCS.PHASECHK.TRANS64.TRYWAIT P1, [UR16+-0x8], R24 ;  /* 0xfffff818ff0075a7 */ /* 0x000e240008020150 */
[----:B012345:R-:W-:Y:S09]  /*17f0*/  @!P1 BRA `(.L_x_19) ;  /* 0x0000006800b09947 */ /* 0x03fff20003800000 */
.L_x_184:
[----:B0-----:R-:W-:Y:S02]  /*1800*/  CS2R R24, SRZ ;  /* 0x0000000000187805 */ /* 0x001fe4000001ff00 */
[----:B------:R-:W-:Y:S02]  /*1810*/  CS2R R26, SRZ ;  /* 0x00000000001a7805 */ /* 0x000fe4000001ff00 */
[----:B------:R-:W-:Y:S02]  /*1820*/  CS2R R28, SRZ ;  /* 0x00000000001c7805 */ /* 0x000fe4000001ff00 */
[----:B------:R-:W-:Y:S02]  /*1830*/  CS2R R30, SRZ ;  /* 0x00000000001e7805 */ /* 0x000fe4000001ff00 */
[----:B------:R-:W-:Y:S02]  /*1840*/  CS2R R32, SRZ ;  /* 0x0000000000207805 */ /* 0x000fe4000001ff00 */
[----:B------:R-:W-:-:S02]  /*1850*/  CS2R R34, SRZ ;  /* 0x0000000000227805 */ /* 0x000fc4000001ff00 */
[----:B------:R-:W-:Y:S02]  /*1860*/  CS2R R36, SRZ ;  /* 0x0000000000247805 */ /* 0x000fe4000001ff00 */
        /* <DEDUP_REMOVED lines=23> */
[----:B------:R-:W-:Y:S01]  /*19e0*/  CS2R R84, SRZ ;  /* 0x0000000000547805 */ /* 0x000fe2000001ff00 */
[----:B------:R-:W-:Y:S01]  /*19f0*/  IMAD.MOV.U32 R86, RZ, RZ, RZ ;  /* 0x000000ffff567224 */ /* 0x000fe200078e00ff */
[----:B------:R-:W-:Y:S06]  /*1a00*/  @!P2 BRA `(.L_x_20) ;  /* 0x000000040020a947 */ /* 0x000fec0003800000 */
[----:B------:R-:W-:Y:S01]  /*1a10*/  IMAD.MOV.U32 R92, RZ, RZ, R21 ;  /* 0x000000ffff5c7224 */ /* 0x000fe200078e0015 */
[----:B------:R-:W-:Y:S01]  /*1a20*/  UPLOP3.LUT UP0, UPT, UPT, UPT, UPT, 0x40, 0x0 ;  /* 0x000000000000789c */ /* 0x000fe20003f0e870 */
[----:B------:R-:W-:Y:S01]  /*1a30*/  IMAD.U32 R94, RZ, RZ, UR4 ;  /* 0x00000004ff5e7e24 */ /* 0x000fe2000f8e00ff */
[----:B------:R-:W-:Y:S01]  /*1a40*/  UMOV UR18, UR5 ;  /* 0x0000000500127c82 */ /* 0x000fe20008000000 */
[----:B------:R-:W-:-:S08]  /*1a50*/  IMAD.U32 R93, RZ, RZ, UR5 ;  /* 0x00000005ff5d7e24 */ /* 0x000fd0000f8e00ff */
.L_x_27:
[----:B------:R-:W-:-:S13]  /*1a60*/  ISETP.NE.AND P2, PT, R103, 0x3, PT ;  /* 0x000000036700780c */ /* 0x000fda0003f45270 */
[----:B0-----:R-:W-:Y:S05]  /*1a70*/  @!P2 BRA `(.L_x_21) ;  /* 0x000000000004a947 */ /* 0x001fea0003800000 */
[----:B------:R-:W-:Y:S01]  /*1a80*/  BPT.TRAP 0x1 ;  /* 0x000000040000795c */ /* 0x000fe20000300000 */
.L_x_21:
[----:B------:R-:W-:Y:S01]  /*1a90*/  ULEA UR8, UR18, UR14, 0x3 ;  /* 0x0000000e12087291 */ /* 0x000fe2000f8e183f */
[----:B------:R-:W-:-:S08]  /*1aa0*/  SHF.L.U32 R89, R94, 0x1f, RZ ;  /* 0x0000001f5e597819 */ /* 0x000fd000000006ff */
[----:B------:R0:W1:Y:S01]  /*1ab0*/  SYNCS.PHASECHK.TRANS64.TRYWAIT P1, [UR8], R89 ;  /* 0x00000059ff0075a7 */ /* 0x0000620008020148 */
[----:B------:R-:W-:Y:S05]  /*1ac0*/  @!P2 BRA `(.L_x_22) ;  /* 0x000000000004a947 */ /* 0x000fea0003800000 */
[----:B------:R-:W-:Y:S01]  /*1ad0*/  BPT.TRAP 0x1 ;  /* 0x000000040000795c */ /* 0x000fe20000300000 */
.L_x_22:
[----:B------:R-:W-:-:S04]  /*1ae0*/  IMAD.U32 R91, RZ, RZ, UR18 ;  /* 0x00000012ff5b7e24 */ /* 0x000fc8000f8e00ff */
[----:B------:R-:W-:Y:S01]  /*1af0*/  IMAD R88, R91, 0x400, R12 ;  /* 0x000004005b587824 */ /* 0x000fe200078e020c */
[----:B-1----:R-:W-:Y:S06]  /*1b00*/  @P1 BRA `(.L_x_23) ;  /* 0x0000000000081947 */ /* 0x002fec0003800000 */
[----:B------:R-:W1:Y:S02]  /*1b10*/  SYNCS.PHASECHK.TRANS64.TRYWAIT P1, [UR8], R89 ;  /* 0x00000059ff0075a7 */ /* 0x000e640008020148 */
[----:B-1----:R-:W-:Y:S05]  /*1b20*/  @!P1 BRA `(.L_x_24) ;  /* 0x0000006400fc9947 */ /* 0x002fea0003800000 */
.L_x_23:
[----:B01----:R-:W0:Y:S01]  /*1b30*/  LDS.128 R88, [R88+UR14+0x32180] ;  /* 0x0321800e58587984 */ /* 0x003e220008000c00 */
[----:B------:R-:W-:Y:S02]  /*1b40*/  UIADD3 UR8, UR14, 0x180, URZ ;  /* 0x000001800e087890 */ /* 0x000fe4000fffe03f */
[----:B------:R-:W-:Y:S02]  /*1b50*/  UIADD3 UR9, UR14, 0xa180, URZ ;  /* 0x0000a1800e097890 */ /* 0x000fe4000fffe03f */
[----:B------:R-:W-:Y:S02]  /*1b60*/  USHF.R.U32.HI UR8, URZ, 0x4, UR8 ;  /* 0x000000043f087899 */ /* 0x000fe40008011608 */
[----:B------:R-:W-:Y:S02]  /*1b70*/  USHF.R.U32.HI UR9, URZ, 0x4, UR9 ;  /* 0x000000043f097899 */ /* 0x000fe40008011609 */
[----:B------:R-:W-:Y:S02]  /*1b80*/  ULOP3.LUT UR8, UR8, 0x3fff, URZ, 0xc0, !UPT ;  /* 0x00003fff08087892 */ /* 0x000fe4000f8ec03f */
[----:B------:R-:W-:-:S02]  /*1b90*/  ULOP3.LUT UR9, UR9, 0x3fff, URZ, 0xc0, !UPT ;  /* 0x00003fff09097892 */ /* 0x000fc4000f8ec03f */
[----:B------:R-:W-:Y:S02]  /*1ba0*/  ULOP3.LUT UR8, UR8, 0x10000, URZ, 0xfc, !UPT ;  /* 0x0001000008087892 */ /* 0x000fe4000f8efc3f */
[----:B------:R-:W-:Y:S02]  /*1bb0*/  ULOP3.LUT UR9, UR9, 0x10000, URZ, 0xfc, !UPT ;  /* 0x0001000009097892 */ /* 0x000fe4000f8efc3f */
[----:B------:R-:W-:Y:S02]  /*1bc0*/  ULEA UR19, UR18, UR8, 0x9 ;  /* 0x0000000812137291 */ /* 0x000fe4000f8e483f */
[----:B------:R-:W-:Y:S01]  /*1bd0*/  ULEA UR22, UR18, UR9, 0xb ;  /* 0x0000000912167291 */ /* 0x000fe2000f8e583f */
[----:B------:R-:W-:Y:S02]  /*1be0*/  UMOV UR11, 0x40000040 ;  /* 0x40000040000b7882 */ /* 0x000fe40000000000 */
[----:B------:R-:W-:Y:S02]  /*1bf0*/  UMOV UR9, 0x40000040 ;  /* 0x4000004000097882 */ /* 0x000fe40000000000 */
[----:B------:R-:W-:-:S02]  /*1c00*/  UMOV UR8, UR19 ;  /* 0x0000001300087c82 */ /* 0x000fc40008000000 */
[----:B------:R-:W-:Y:S01]  /*1c10*/  UMOV UR10, UR22 ;  /* 0x00000016000a7c82 */ /* 0x000fe20008000000 */
[----:B0-----:R-:W-:-:S06]  /*1c20*/  WARPGROUP.ARRIVE ;  /* 0x00000000000079c5 */ /* 0x001fcc0000000000 */
[----:B------:R-:W-:Y:S01]  /*1c30*/  HGMMA.SP.64x128x32.F32 R24, gdesc[UR8], R24, UP0, R88, 0x0 ;  /* 0x09e05800081879f0 */ /* 0x000fe2000bf00a18 */
[----:B------:R-:W-:Y:S02]  /*1c40*/  UIADD3 UR8, UR19, 0x2, URZ ;  /* 0x0000000213087890 */ /* 0x000fe4000fffe03f */
[----:B------:R-:W-:Y:S01]  /*1c50*/  UIADD3 UR10, UR22, 0x4, URZ ;  /* 0x00000004160a7890 */ /* 0x000fe2000fffe03f */
[----:B------:R-:W-:Y:S01]  /*1c60*/  UMOV UR9, 0x40000040 ;  /* 0x4000004000097882 */ /* 0x000fe20000000000 */
[----:B------:R-:W-:-:S11]  /*1c70*/  UMOV UR11, 0x40000040 ;  /* 0x40000040000b7882 */ /* 0x000fd60000000000 */
[----:B------:R-:W-:Y:S01]  /*1c80*/  HGMMA.SP.64x128x32.F32 R24, gdesc[UR8], R24, R89, 0x0 ;  /* 0x09e05900081879f0 */ /* 0x000fe20008700a18 */
        /* <DEDUP_REMOVED lines=9> */
[----:B------:R-:W-:Y:S03]  /*1d20*/  HGMMA.SP.64x128x32.F32 R24, gdesc[UR8], R24, R91, 0x0, gsb0 ;  /* 0x09e05b00081879f0 */ /* 0x000fe60008000a18 */
[----:B------:R-:W-:Y:S02]  /*1d30*/  WARPGROUP.DEPBAR.LE gsb0, 0x0 ;  /* 0x00008000000079c5 */ /* 0x000fe40000010000 */
[----:B------:R-:W-:Y:S05]  /*1d40*/  @!P2 BRA `(.L_x_25) ;  /* 0x000000000004a947 */ /* 0x000fea0003800000 */
[----:B------:R-:W-:Y:S01]  /*1d50*/  BPT.TRAP 0x1 ;  /* 0x000000040000795c */ /* 0x000fe20000300000 */
.L_x_25:
[----:B------:R-:W-:Y:S02]  /*1d60*/  @P0 LEA R88, R93, UR14, 0x3 ;  /* 0x0000000e5d580c11 */ /* 0x000fe4000f8e18ff */
[----:B------:R-:W-:-:S03]  /*1d70*/  ISETP.GT.U32.AND P1, PT, R6, 0x1, PT ;  /* 0x000000010600780c */ /* 0x000fc60003f24070 */
[----:B------:R-:W-:-:S05]  /*1d80*/  @P0 VIADD R88, R88, 0x28 ;  /* 0x0000002858580836 */ /* 0x000fca0000000000 */
[----:B------:R-:W-:-:S04]  /*1d90*/  @P0 PRMT R88, R7, 0x654, R88 ;  /* 0x0000065407580816 */ /* 0x000fc80000000058 */
[----:B------:R0:W-:Y:S01]  /*1da0*/  @P0 SYNCS.ARRIVE.TRANS64.RED.A1T0 RZ, [R88+URZ], RZ ;  /* 0x000000ff58ff09a7 */ /* 0x0001e2000810043f */
[----:B------:R-:W-:Y:S05]  /*1db0*/  @P1 BRA `(.L_x_26) ;  /* 0x0000000000041947 */ /* 0x000fea0003800000 */
[----:B------:R-:W-:Y:S01]  /*1dc0*/  BPT.TRAP 0x1 ;  /* 0x000000040000795c */ /* 0x000fe20000300000 */
.L_x_26:
[----:B------:R-:W-:Y:S01]  /*1dd0*/  UIADD3 UR18, UR18, 0x1, URZ ;  /* 0x0000000112127890 */ /* 0x000fe2000fffe03f */
[C---:B------:R-:W-:Y:S01]  /*1de0*/  ISETP.GT.AND P2, PT, R92.reuse, 0x1, PT ;  /* 0x000000015c00780c */ /* 0x040fe20003f44270 */
[----:B------:R-:W-:Y:S02]  /*1df0*/  VIADD R93, R93, 0x1 ;  /* 0x000000015d5d7836 */ /* 0x000fe40000000000 */
[----:B------:R-:W-:Y:S01]  /*1e00*/  UISETP.NE.AND UP0, UPT, UR18, 0x5, UPT ;  /* 0x000000051200788c */ /* 0x000fe2000bf05270 */
[----:B------:R-:W-:Y:S02]  /*1e10*/  VIADD R92, R92, 0xffffffff ;  /* 0xffffffff5c5c7836 */ /* 0x000fe40000000000 */
[C---:B------:R-:W-:Y:S01]  /*1e20*/  ISETP.NE.AND P1, PT, R93.reuse, 0x5, PT ;  /* 0x000000055d00780c */ /* 0x040fe20003f25270 */
[----:B------:R-:W-:Y:S02]  /*1e30*/  USEL UR8, URZ, 0x1, UP0 ;  /* 0x000000013f087887 */ /* 0x000fe40008000000 */
[----:B------:R-:W-:Y:S01]  /*1e40*/  USEL UR18, UR18, URZ, UP0 ;  /* 0x0000003f12127287 */ /* 0x000fe20008000000 */
[----:B------:R-:W-:Y:S01]  /*1e50*/  SEL R93, R93, RZ, P1 ;  /* 0x000000ff5d5d7207 */ /* 0x000fe20000800000 */
[----:B------:R-:W-:-:S02]  /*1e60*/  UPLOP3.LUT UP0, UPT, UPT, UPT, UPT, 0x80, 0x0 ;  /* 0x000000000000789c */ /* 0x000fc40003f0f070 */
[----:B------:R-:W-:Y:S01]  /*1e70*/  LOP3.LUT R94, R94, UR8, RZ, 0x3c, !PT ;  /* 0x000000085e5e7c12 */ /* 0x000fe2000f8e3cff */
[----:B------:R-:W-:Y:S08]  /*1e80*/  @P2 BRA `(.L_x_27) ;  /* 0xfffffff800f42947 */ /* 0x000ff0000383ffff */
.L_x_20:
[----:B------:R-:W-:Y:S01]  /*1e90*/  IMAD.U32 R89, RZ, RZ, UR27 ;  /* 0x0000001bff597e24 */ /* 0x000fe2000f8e00ff */
[----:B0-----:R-:W-:Y:S01]  /*1ea0*/  SHF.L.U32 R88, R102, 0x1f, RZ ;  /* 0x0000001f66587819 */ /* 0x001fe200000006ff */
[----:B------:R-:W-:Y:S01]  /*1eb0*/  UIADD3 UR5, UR5, UR24, URZ ;  /* 0x0000001805057290 */ /* 0x000fe2000fffe03f */
[----:B------:R-:W-:Y:S01]  /*1ec0*/  SHF.R.S32.HI R92, RZ, 0x1f, R0 ;  /* 0x0000001fff5c7819 */ /* 0x000fe20000011400 */
[----:B------:R0:W-:Y:S01]  /*1ed0*/  SYNCS.ARRIVE.TRANS64.A1T0 RZ, [R89+UR23], RZ ;  /* 0x000000ff59ff79a7 */ /* 0x0001e20008100017 */
[----:B------:R-:W-:Y:S02]  /*1ee0*/  WARPGROUP.DEPBAR.LE gsb0, 0x0 ;  /* 0x00008000000079c5 */ /* 0x000fe40000010000 */
[----:B------:R-:W-:Y:S02]  /*1ef0*/  UISETP.GE.U32.AND UP1, UPT, UR24, 0x5, UPT ;  /* 0x000000051800788c */ /* 0x000fe4000bf26070 */
[----:B------:R-:W-:Y:S01]  /*1f00*/  UISETP.GT.U32.AND UP0, UPT, UR5, 0x4, UPT ;  /* 0x000000040500788c */ /* 0x000fe2000bf04070 */
[----:B------:R-:W1:Y:S03]  /*1f10*/  SYNCS.PHASECHK.TRANS64.TRYWAIT P1, [UR16+0x8], R88 ;  /* 0x00000858ff0075a7 */ /* 0x000e660008020150 */
[----:B------:R-:W-:-:S04]  /*1f20*/  UISETP.LT.U32.AND UP0, UPT, UR24, 0x5, UP0 ;  /* 0x000000051800788c */ /* 0x000fc80008701070 */
[----:B------:R-:W-:Y:S02]  /*1f30*/  USEL UR10, URZ, 0x1, !UP0 ;  /* 0x000000013f0a7887 */ /* 0x000fe4000c000000 */
[----:B------:R-:W-:Y:S02]  /*1f40*/  @UP1 UIMAD.WIDE.U32 UR8, UR5, -0x33333333, URZ ;  /* 0xcccccccd050818a5 */ /* 0x000fe4000f8e003f */
[----:B------:R-:W-:Y:S02]  /*1f50*/  ULOP3.LUT UR4, UR4, UR10, URZ, 0x3c, !UPT ;  /* 0x0000000a04047292 */ /* 0x000fe4000f8e3c3f */
[----:B------:R-:W-:-:S04]  /*1f60*/  @UP1 USHF.R.U32.HI UR8, URZ, 0x2, UR9 ;  /* 0x000000023f081899 */ /* 0x000fc80008011609 */
[----:B------:R-:W-:Y:S01]  /*1f70*/  @UP1 ULOP3.LUT UR4, UR4, 0x1, UR8, 0x78, !UPT ;  /* 0x0000000104041892 */ /* 0x000fe2000f8e7808 */
[----:B01----:R-:W-:Y:S11]  /*1f80*/  @!P1 BRA `(.L_x_28) ;  /* 0x0000006000fc9947 */ /* 0x003ff60003800000 */
.L_x_185:
[----:B------:R-:W-:Y:S01]  /*1f90*/  ULDC.64 UR8, c[0x0][0x6d0] ;  /* 0x0001b40000087ab9 */ /* 0x000fe20000000a00 */
[----:B------:R-:W-:Y:S02]  /*1fa0*/  IMAD.SHL.U32 R96, R5, 0x40, RZ ;  /* 0x0000004005607824 */ /* 0x000fe400078e00ff */
[----:B------:R-:W-:Y:S02]  /*1fb0*/  IMAD R91, R92, UR8, RZ ;  /* 0x000000085c5b7c24 */ /* 0x000fe4000f8e02ff */
[----:B0-----:R-:W-:Y:S01]  /*1fc0*/  IMAD.WIDE.U32 R88, R0, UR8, R10 ;  /* 0x0000000800587c25 */ /* 0x001fe2000f8e000a */
[----:B------:R-:W-:Y:S01]  /*1fd0*/  ULDC UR8, c[0x0][0x284] ;  /* 0x0000a10000087ab9 */ /* 0x000fe20000000800 */
[----:B------:R-:W-:Y:S02]  /*1fe0*/  SHF.R.S32.HI R97, RZ, 0x1f, R96 ;  /* 0x0000001fff617819 */ /* 0x000fe40000011460 */
[----:B------:R-:W-:Y:S01]  /*1ff0*/  IMAD.SHL.U32 R5, R4, 0x80, RZ ;  /* 0x0000008004057824 */ /* 0x000fe200078e00ff */
[----:B------:R-:W-:Y:S01]  /*2000*/  ISETP.GE.AND P1, PT, R96, UR8, PT ;  /* 0x0000000860007c0c */ /* 0x000fe2000bf26270 */
[----:B------:R-:W-:Y:S01]  /*2010*/  ULDC UR8, c[0x0][0x288] ;  /* 0x0000a20000087ab9 */ /* 0x000fe20000000800 */
[----:B------:R-:W-:Y:S01]  /*2020*/  IMAD R91, R0, UR9, R91 ;  /* 0x00000009005b7c24 */ /* 0x000fe2000f8e025b */
[----:B------:R-:W-:-:S02]  /*2030*/  IADD3 R88, P2, R96, R88, RZ ;  /* 0x0000005860587210 */ /* 0x000fc40007f5e0ff */
[----:B------:R-:W-:Y:S02]  /*2040*/  ISETP.GE.OR P1, PT, R5, UR8, P1 ;  /* 0x0000000805007c0c */ /* 0x000fe40008f26670 */
[----:B------:R-:W-:-:S11]  /*2050*/  IADD3.X R89, R97, R89, R91, P2, !PT ;  /* 0x0000005961597210 */ /* 0x000fd600017fe45b */
[----:B------:R-:W-:Y:S05]  /*2060*/  @P1 BRA `(.L_x_29) ;  /* 0x0000004800741947 */ /* 0x000fea0003800000 */
[----:B------:R-:W0:Y:S01]  /*2070*/  LDC.64 R112, c[0x0][0x6c8] ;  /* 0x0001b200ff707b82 */ /* 0x000e220000000a00 */
[----:B----45:R-:W-:Y:S01]  /*2080*/  FSETP.NEU.AND P3, PT, R14, RZ, PT ;  /* 0x000000ff0e00720b */ /* 0x030fe20003f6d000 */
[----:B------:R-:W-:Y:S01]  /*2090*/  IMAD.WIDE R98, R4, 0x80, R16 ;  /* 0x0000008004627825 */ /* 0x000fe200078e0210 */
[----:B------:R-:W-:Y:S03]  /*20a0*/  BSSY B0, `(.L_x_29) ;  /* 0x0000499000007945 */ /* 0x000fe60003800000 */
[----:B------:R-:W-:Y:S02]  /*20b0*/  IMAD.IADD R5, R18, 0x1, -R5 ;  /* 0x0000000112057824 */ /* 0x000fe400078e0a05 */
[----:B------:R-:W-:-:S03]  /*20c0*/  IMAD.IADD R4, R15, 0x1, -R96 ;  /* 0x000000010f047824 */ /* 0x000fc600078e0a60 */
[----:B------:R-:W-:-:S04]  /*20d0*/  ISETP.GT.AND P2, PT, R5, RZ, PT ;  /* 0x000000ff0500720c */ /* 0x000fc80003f44270 */
[----:B------:R-:W-:Y:S01]  /*20e0*/  ISETP.GT.AND P1, PT, R4, RZ, P2 ;  /* 0x000000ff0400720c */ /* 0x000fe20001724270 */
[-C--:B0-----:R-:W-:Y:S02]  /*20f0*/  IMAD R90, R99, R112.reuse, RZ ;  /* 0x00000070635a7224 */ /* 0x081fe400078e02ff */
[----:B------:R-:W-:-:S04]  /*2100*/  IMAD.WIDE.U32 R100, R98, R112, R88 ;  /* 0x0000007062647225 */ /* 0x000fc800078e0058 */
[----:B------:R-:W-:-:S04]  /*2110*/  IMAD R89, R98, R113, R90 ;  /* 0x0000007162597224 */ /* 0x000fc800078e025a */
[----:B------:R-:W-:Y:S01]  /*2120*/  IMAD.IADD R111, R101, 0x1, R89 ;  /* 0x00000001656f7824 */ /* 0x000fe200078e0259 */
[----:B------:R-:W-:Y:S06]  /*2130*/  @!P3 BRA `(.L_x_30) ;  /* 0x0000003000d0b947 */ /* 0x000fec0003800000 */
[----:B------:R-:W-:Y:S01]  /*2140*/  ULDC.64 UR8, c[0x0][0x6b8] ;  /* 0x0001ae0000087ab9 */ /* 0x000fe20000000a00 */
[----:B------:R-:W-:Y:S01]  /*2150*/  ULDC.64 UR30, c[0x0][0x6b0] ;  /* 0x0001ac00001e7ab9 */ /* 0x000fe20000000a00 */
[----:B------:R-:W-:Y:S01]  /*2160*/  IMAD.WIDE.U32 R88, R0, UR8, R10 ;  /* 0x0000000800587c25 */ /* 0x000fe2000f8e000a */
[----:B------:R-:W-:Y:S01]  /*2170*/  ULDC.64 UR10, c[0x0][0x6a8] ;  /* 0x0001aa00000a7ab9 */ /* 0x000fe20000000a00 */
[----:B------:R-:W0:Y:S01]  /*2180*/  LDC.64 R94, c[0x0][0x6b0] ;  /* 0x0001ac00ff5e7b82 */ /* 0x000e220000000a00 */
[----:B------:R-:W-:Y:S01]  /*2190*/  ULDC.64 UR18, c[0x0][0x6c0] ;  /* 0x0001b00000127ab9 */ /* 0x000fe20000000a00 */
[----:B------:R-:W-:Y:S01]  /*21a0*/  IMAD R91, R92, UR8, RZ ;  /* 0x000000085c5b7c24 */ /* 0x000fe2000f8e02ff */
[----:B------:R-:W-:Y:S01]  /*21b0*/  IADD3 R90, P3, R96, R88, RZ ;  /* 0x00000058605a7210 */ /* 0x000fe20007f7e0ff */
[----:B------:R-:W-:Y:S02]  /*21c0*/  IMAD R93, R99, UR30, RZ ;  /* 0x0000001e635d7c24 */ /* 0x000fe4000f8e02ff */
[----:B------:R-:W-:-:S02]  /*21d0*/  IMAD R107, R0, UR9, R91 ;  /* 0x00000009006b7c24 */ /* 0x000fc4000f8e025b */
[----:B------:R-:W-:-:S03]  /*21e0*/  IMAD R109, R98, UR31, R93 ;  /* 0x0000001f626d7c24 */ /* 0x000fc6000f8e025d */
[----:B------:R-:W-:-:S03]  /*21f0*/  IADD3.X R91, R97, R89, R107, P3, !PT ;  /* 0x00000059615b7210 */ /* 0x000fc60001ffe46b */
[----:B------:R-:W-:-:S04]  /*2200*/  IMAD.WIDE.U32 R88, R98, UR30, R90 ;  /* 0x0000001e62587c25 */ /* 0x000fc8000f8e005a */
[----:B------:R-:W-:Y:S01]  /*2210*/  IMAD.IADD R89, R89, 0x1, R109 ;  /* 0x0000000159597824 */ /* 0x000fe200078e026d */
[----:B------:R-:W-:-:S04]  /*2220*/  LEA R92, P3, R88, UR10, 0x2 ;  /* 0x0000000a585c7c11 */ /* 0x000fc8000f8610ff */
[----:B------:R-:W-:-:S05]  /*2230*/  LEA.HI.X R93, R88, UR11, R89, 0x2, P3 ;  /* 0x0000000b585d7c11 */ /* 0x000fca00098f1459 */
[----:B------:R-:W2:Y:S01]  /*2240*/  @P1 LDG.E.LTC128B R105, desc[UR20][R92.64] ;  /* 0x000000145c691981 */ /* 0x000ea2000c1e1920 */
[C---:B------:R-:W-:Y:S01]  /*2250*/  LEA R88, P3, R100.reuse, UR18, 0x2 ;  /* 0x0000001264587c11 */ /* 0x040fe2000f8610ff */
[----:B------:R-:W-:Y:S03]  /*2260*/  BSSY B1, `(.L_x_31) ;  /* 0x0000018000017945 */ /* 0x000fe60003800000 */
[----:B------:R-:W-:Y:S01]  /*2270*/  LEA.HI.X R89, R100, UR19, R111, 0x2, P3 ;  /* 0x0000001364597c11 */ /* 0x000fe200098f146f */
[----:B0-----:R-:W-:-:S04]  /*2280*/  IMAD.WIDE.U32 R100, R98, UR30, R94 ;  /* 0x0000001e62647c25 */ /* 0x001fc8000f8e005e */
[----:B------:R-:W-:Y:S02]  /*2290*/  IMAD.IADD R101, R109, 0x1, R101 ;  /* 0x000000016d657824 */ /* 0x000fe400078e0265 */
[----:B------:R-:W-:-:S04]  /*22a0*/  IMAD.WIDE.U32 R94, R98, UR30, R96 ;  /* 0x0000001e625e7c25 */ /* 0x000fc8000f8e0060 */
[----:B--2---:R-:W-:-:S04]  /*22b0*/  FMUL R99, R105, R14 ;  /* 0x0000000e69637220 */ /* 0x004fc80000400000 */
[----:B------:R-:W-:Y:S01]  /*22c0*/  FFMA R111, R24, R13, R99 ;  /* 0x0000000d186f7223 */ /* 0x000fe20000000063 */
[-C--:B------:R-:W-:Y:S02]  /*22d0*/  IADD3 R24, P3, R90, R100.reuse, RZ ;  /* 0x000000645a187210 */ /* 0x080fe40007f7e0ff */
[----:B------:R-:W-:Y:S02]  /*22e0*/  IADD3 R100, P5, P6, R10, R100, R96 ;  /* 0x000000640a647210 */ /* 0x000fe40007ebe060 */
[----:B------:R0:W-:Y:S01]  /*22f0*/  @P1 STG.E desc[UR20][R88.64], R111 ;  /* 0x0000006f58001986 */ /* 0x0001e2000c101914 */
[----:B------:R-:W-:Y:S01]  /*2300*/  IMAD.X R91, R101, 0x1, R91, P3 ;  /* 0x00000001655b7824 */ /* 0x000fe200018e065b */
[----:B------:R-:W-:Y:S02]  /*2310*/  ISETP.GT.AND P3, PT, R5, 0x1, PT ;  /* 0x000000010500780c */ /* 0x000fe40003f64270 */
[----:B------:R-:W-:Y:S02]  /*2320*/  IADD3.X R101, R11, R101, R97, P5, P6 ;  /* 0x000000650b657210 */ /* 0x000fe40002fec461 */
[----:B------:R-:W-:-:S02]  /*2330*/  ISETP.GT.AND P5, PT, R4, RZ, P3 ;  /* 0x000000ff0400720c */ /* 0x000fc40001fa4270 */
[----:B------:R-:W-:Y:S02]  /*2340*/  IADD3 R98, P1, R10, R94, RZ ;  /* 0x0000005e0a627210 */ /* 0x000fe40007f3e0ff */
[----:B------:R-:W-:Y:S02]  /*2350*/  LEA R94, P6, R112, R88, 0x2 ;  /* 0x00000058705e7211 */ /* 0x000fe400078c10ff */
[----:B------:R-:W-:Y:S02]  /*2360*/  IADD3.X R99, R11, R109, R95, P1, !PT ;  /* 0x0000006d0b637210 */ /* 0x000fe40000ffe45f */
[----:B------:R-:W-:Y:S02]  /*2370*/  LEA R90, P1, R24, UR10, 0x2 ;  /* 0x0000000a185a7c11 */ /* 0x000fe4000f8210ff */
[----:B------:R-:W-:Y:S01]  /*2380*/  LEA.HI.X R95, R112, R89, R113, 0x2, P6 ;  /* 0x00000059705f7211 */ /* 0x000fe200030f1471 */
[----:B------:R-:W-:Y:S01]  /*2390*/  IMAD.WIDE.U32 R96, R0, UR8, R98 ;  /* 0x0000000800607c25 */ /* 0x000fe2000f8e0062 */
[----:B------:R-:W-:-:S03]  /*23a0*/  LEA.HI.X R91, R24, UR11, R91, 0x2, P1 ;  /* 0x0000000b185b7c11 */ /* 0x000fc600088f145b */
[----:B------:R-:W-:Y:S01]  /*23b0*/  IMAD.IADD R99, R107, 0x1, R97 ;  /* 0x000000016b637824 */ /* 0x000fe200078e0261 */
[----:B0-----:R-:W-:Y:S06]  /*23c0*/  @!P5 BRA `(.L_x_32) ;  /* 0x000000000004d947 */ /* 0x001fec0003800000 */
[----:B------:R0:W5:Y:S02]  /*23d0*/  LDG.E.LTC128B R105, desc[UR20][R90.64] ;  /* 0x000000145a697981 */ /* 0x000164000c1e1920 */
.L_x_32:
[----:B------:R-:W-:Y:S05]  /*23e0*/  BSYNC B1 ;  /* 0x0000000000017941 */ /* 0x000fea0003800000 */
.L_x_31:
[----:B-----5:R-:W-:Y:S01]  /*23f0*/  FMUL R98, R105, R14 ;  /* 0x0000000e69627220 */ /* 0x020fe20000400000 */
[----:B------:R-:W-:Y:S01]  /*2400*/  ISETP.GT.AND P2, PT, R4, 0x8, P2 ;  /* 0x000000080400780c */ /* 0x000fe20001744270 */
[----:B------:R-:W-:Y:S01]  /*2410*/  BSSY B1, `(.L_x_33) ;  /* 0x0000009000017945 */ /* 0x000fe20003800000 */
[C---:B------:R-:W-:Y:S01]  /*2420*/  LEA R24, P6, R96.reuse, UR10, 0x2 ;  /* 0x0000000a60187c11 */ /* 0x040fe2000f8c10ff */
[----:B------:R-:W-:Y:S01]  /*2430*/  FFMA R109, R25, R13, R98 ;  /* 0x0000000d196d7223 */ /* 0x000fe20000000062 */
[----:B------:R-:W-:Y:S02]  /*2440*/  ISETP.GT.AND P1, PT, R5, 0x8, PT ;  /* 0x000000080500780c */ /* 0x000fe40003f24270 */
[----:B------:R-:W-:Y:S01]  /*2450*/  LEA.HI.X R25, R96, UR11, R99, 0x2, P6 ;  /* 0x0000000b60197c11 */ /* 0x000fe2000b0f1463 */
[----:B------:R-:W-:Y:S01]  /*2460*/  IMAD.WIDE.U32 R96, R0, UR8, R100 ;  /* 0x0000000800607c25 */ /* 0x000fe2000f8e0064 */
[----:B------:R1:W-:Y:S05]  /*2470*/  @P5 STG.E desc[UR20][R94.64], R109 ;  /* 0x0000006d5e005986 */ /* 0x0003ea000c101914 */
[----:B------:R-:W-:Y:S05]  /*2480*/  @!P2 BRA `(.L_x_34) ;  /* 0x000000000004a947 */ /* 0x000fea0003800000 */
[----:B------:R2:W5:Y:S02]  /*2490*/  LDG.E.LTC128B R105, desc[UR20][R24.64+0x20] ;  /* 0x0000201418697981 */ /* 0x000564000c1e1920 */
.L_x_34:
[----:B------:R-:W-:Y:S05]  /*24a0*/  BSYNC B1 ;  /* 0x0000000000017941 */ /* 0x000fea0003800000 */
.L_x_33:
[----:B--2--5:R-:W-:Y:S01]  /*24b0*/  FMUL R25, R105, R14 ;  /* 0x0000000e69197220 */ /* 0x024fe20000400000 */
[----:B------:R-:W-:Y:S01]  /*24c0*/  ISETP.GT.AND P3, PT, R4, 0x8, P3 ;  /* 0x000000080400780c */ /* 0x000fe20001f64270 */
[----:B------:R-:W-:Y:S01]  /*24d0*/  IMAD.IADD R97, R107, 0x1, R97 ;  /* 0x000000016b617824 */ /* 0x000fe200078e0261 */
[----:B------:R-:W-:Y:S01]  /*24e0*/  LEA R24, P5, R96, UR10, 0x2 ;  /* 0x0000000a60187c11 */ /* 0x000fe2000f8a10ff */
[----:B------:R-:W-:Y:S01]  /*24f0*/  FFMA R99, R26, R13, R25 ;  /* 0x0000000d1a637223 */ /* 0x000fe20000000019 */
[----:B------:R-:W-:Y:S02]  /*2500*/  BSSY B1, `(.L_x_35) ;  /* 0x0000005000017945 */ /* 0x000fe40003800000 */
[----:B------:R-:W-:Y:S02]  /*2510*/  LEA.HI.X R25, R96, UR11, R97, 0x2, P5 ;  /* 0x0000000b60197c11 */ /* 0x000fe4000a8f1461 */
[----:B------:R2:W-:Y:S05]  /*2520*/  @P2 STG.E desc[UR20][R88.64+0x20], R99 ;  /* 0x0000206358002986 */ /* 0x0005ea000c101914 */
[----:B------:R-:W-:Y:S05]  /*2530*/  @!P3 BRA `(.L_x_36) ;  /* 0x000000000004b947 */ /* 0x000fea0003800000 */
[----:B------:R3:W5:Y:S02]  /*2540*/  LDG.E.LTC128B R105, desc[UR20][R24.64+0x20] ;  /* 0x0000201418697981 */ /* 0x000764000c1e1920 */
.L_x_36:
[----:B------:R-:W-:Y:S05]  /*2550*/  BSYNC B1 ;  /* 0x0000000000017941 */ /* 0x000fea0003800000 */
.L_x_35:
[----:B-----5:R-:W-:Y:S01]  /*2560*/  FMUL R0, R105, R14 ;  /* 0x0000000e69007220 */ /* 0x020fe20000400000 */
[----:B------:R-:W-:Y:S01]  /*2570*/  ISETP.GT.AND P6, PT, R4, RZ, P1 ;  /* 0x000000ff0400720c */ /* 0x000fe20000fc4270 */
[----:B------:R-:W-:Y:S01]  /*2580*/  BSSY B1, `(.L_x_37) ;  /* 0x0000008000017945 */ /* 0x000fe20003800000 */
[----:B---3--:R-:W-:Y:S01]  /*2590*/  IADD3 R24, P5, R92, UR12, RZ ;  /* 0x0000000c5c187c10 */ /* 0x008fe2000ffbe0ff */
[----:B------:R-:W-:Y:S01]  /*25a0*/  FFMA R97, R27, R13, R0 ;  /* 0x0000000d1b617223 */ /* 0x000fe20000000000 */
[----:B------:R-:W-:Y:S02]  /*25b0*/  IADD3 R26, P2, R88, UR15, RZ ;  /* 0x0000000f581a7c10 */ /* 0x000fe4000ff5e0ff */
[----:B------:R-:W-:Y:S02]  /*25c0*/  IADD3.X R25, R93, UR7, RZ, P5, !PT ;  /* 0x000000075d197c10 */ /* 0x000fe4000affe4ff */
[----:B------:R3:W-:Y:S05]  /*25d0*/  @P3 STG.E desc[UR20][R94.64+0x20], R97 ;  /* 0x000020615e003986 */ /* 0x0007ea000c101914 */
[----:B------:R-:W-:Y:S05]  /*25e0*/  @!P6 BRA `(.L_x_38) ;  /* 0x000000000004e947 */ /* 0x000fea0003800000 */
[----:B------:R4:W5:Y:S02]  /*25f0*/  LDG.E.LTC128B R105, desc[UR20][R24.64] ;  /* 0x0000001418697981 */ /* 0x000964000c1e1920 */
.L_x_38:
[----:B------:R-:W-:Y:S05]  /*2600*/  BSYNC B1 ;  /* 0x0000000000017941 */ /* 0x000fea0003800000 */
.L_x_37:
[----:B------:R-:W-:Y:S01]  /*2610*/  ISETP.GT.AND P3, PT, R5, 0x9, PT ;  /* 0x000000090500780c */ /* 0x000fe20003f64270 */
[----:B---3-5:R-:W-:Y:S01]  /*2620*/  FMUL R97, R105, R14 ;  /* 0x0000000e69617220 */ /* 0x028fe20000400000 */
[----:B------:R-:W-:Y:S01]  /*2630*/  IADD3.X R27, R89, UR13, RZ, P2, !PT ;  /* 0x0000000d591b7c10 */ /* 0x000fe200097fe4ff */
[----:B------:R-:W-:Y:S01]  /*2640*/  BSSY B1, `(.L_x_39) ;  /* 0x0000009000017945 */ /* 0x000fe20003800000 */
[----:B------:R-:W-:Y:S01]  /*2650*/  ISETP.GT.AND P2, PT, R4, RZ, P3 ;  /* 0x000000ff0400720c */ /* 0x000fe20001f44270 */
[----:B--2---:R-:W-:Y:S01]  /*2660*/  FFMA R99, R28, R13, R97 ;  /* 0x0000000d1c637223 */ /* 0x004fe20000000061 */
[----:B------:R-:W-:-:S04]  /*2670*/  IADD3 R98, P5, R94, UR15, RZ ;  /* 0x0000000f5e627c10 */ /* 0x000fc8000ffbe0ff */
[----:B------:R2:W-:Y:S01]  /*2680*/  @P6 STG.E desc[UR20][R26.64], R99 ;  /* 0x000000631a006986 */ /* 0x0005e2000c101914 */
[----:B------:R-:W-:-:S04]  /*2690*/  IADD3 R96, P6, R90, UR12, RZ ;  /* 0x0000000c5a607c10 */ /* 0x000fc8000ffde0ff */
[----:B------:R-:W-:Y:S02]  /*26a0*/  IADD3.X R97, R91, UR7, RZ, P6, !PT ;  /* 0x000000075b617c10 */ /* 0x000fe4000b7fe4ff */
[----:B------:R-:W-:Y:S07]  /*26b0*/  @!P2 BRA `(.L_x_40) ;  /* 0x000000000004a947 */ /* 0x000fee0003800000 */
[----:B------:R3:W5:Y:S02]  /*26c0*/  LDG.E.LTC128B R105, desc[UR20][R96.64] ;  /* 0x0000001460697981 */ /* 0x000764000c1e1920 */
.L_x_40:
[----:B------:R-:W-:Y:S05]  /*26d0*/  BSYNC B1 ;  /* 0x0000000000017941 */ /* 0x000fea0003800000 */
.L_x_39:
[----:B-----5:R-:W-:Y:S01]  /*26e0*/  FMUL R0, R105, R14 ;  /* 0x0000000e69007220 */ /* 0x020fe20000400000 */
[----:B--2---:R-:W-:Y:S01]  /*26f0*/  IADD3.X R99, R95, UR13, RZ, P5, !PT ;  /* 0x0000000d5f637c10 */ /* 0x004fe2000affe4ff */
[----:B------:R-:W-:Y:S01]  /*2700*/  BSSY B1, `(.L_x_41) ;  /* 0x0000008000017945 */ /* 0x000fe20003800000 */
[----:B------:R-:W-:Y:S01]  /*2710*/  ISETP.GT.AND P1, PT, R4, 0x8, P1 ;  /* 0x000000080400780c */ /* 0x000fe20000f24270 */
[----:B------:R-:W-:Y:S01]  /*2720*/  FFMA R101, R29, R13, R0 ;  /* 0x0000000d1d657223 */ /* 0x000fe20000000000 */
[----:B------:R-:W-:-:S04]  /*2730*/  IADD3 R28, P5, R92, UR26, RZ ;  /* 0x0000001a5c1c7c10 */ /* 0x000fc8000ffbe0ff */
[----:B------:R2:W-:Y:S01]  /*2740*/  @P2 STG.E desc[UR20][R98.64], R101 ;  /* 0x0000006562002986 */ /* 0x0005e2000c101914 */
[----:B------:R-:W-:-:S06]  /*2750*/  IADD3.X R29, R93, UR29, RZ, P5, !PT ;  /* 0x0000001d5d1d7c10 */ /* 0x000fcc000affe4ff */
[----:B------:R-:W-:Y:S05]  /*2760*/  @!P1 BRA `(.L_x_42) ;  /* 0x0000000000049947 */ /* 0x000fea0003800000 */
[----:B------:R0:W5:Y:S02]  /*2770*/  LDG.E.LTC128B R105, desc[UR20][R28.64] ;  /* 0x000000141c697981 */ /* 0x000164000c1e1920 */
.L_x_42:
[----:B------:R-:W-:Y:S05]  /*2780*/  BSYNC B1 ;  /* 0x0000000000017941 */ /* 0x000fea0003800000 */
.L_x_41:
[----:B0----5:R-:W-:Y:S01]  /*2790*/  FMUL R29, R105, R14 ;  /* 0x0000000e691d7220 */ /* 0x021fe20000400000 */
[----:B------:R-:W-:Y:S01]  /*27a0*/  IADD3 R28, P6, R88, UR25, RZ ;  /* 0x00000019581c7c10 */ /* 0x000fe2000ffde0ff */
[----:B------:R-:W-:Y:S01]  /*27b0*/  BSSY B1, `(.L_x_43) ;  /* 0x000000b000017945 */ /* 0x000fe20003800000 */
[----:B------:R-:W-:Y:S01]  /*27c0*/  ISETP.GT.AND P5, PT, R4, 0x8, P3 ;  /* 0x000000080400780c */ /* 0x000fe20001fa4270 */
[----:B------:R-:W-:Y:S01]  /*27d0*/  FFMA R93, R30, R13, R29 ;  /* 0x0000000d1e5d7223 */ /* 0x000fe2000000001d */
[----:B------:R-:W-:Y:S02]  /*27e0*/  IADD3.X R29, R89, UR28, RZ, P6, !PT ;  /* 0x0000001c591d7c10 */ /* 0x000fe4000b7fe4ff */
[----:B------:R-:W-:Y:S02]  /*27f0*/  IADD3 R88, P3, R90, UR26, RZ ;  /* 0x0000001a5a587c10 */ /* 0x000fe4000ff7e0ff */
[----:B------:R-:W-:Y:S01]  /*2800*/  ISETP.GT.AND P2, PT, R5, 0x10, PT ;  /* 0x000000100500780c */ /* 0x000fe20003f44270 */
[----:B------:R0:W-:Y:S01]  /*2810*/  @P1 STG.E desc[UR20][R28.64], R93 ;  /* 0x0000005d1c001986 */ /* 0x0001e2000c101914 */
[----:B------:R-:W-:-:S02]  /*2820*/  IADD3 R92, P6, R94, UR25, RZ ;  /* 0x000000195e5c7c10 */ /* 0x000fc4000ffde0ff */
[----:B------:R-:W-:-:S03]  /*2830*/  IADD3.X R89, R91, UR29, RZ, P3, !PT ;  /* 0x0000001d5b597c10 */ /* 0x000fc60009ffe4ff */
[----:B------:R-:W-:Y:S08]  /*2840*/  @!P5 BRA `(.L_x_44) ;  /* 0x000000000004d947 */ /* 0x000ff00003800000 */
[----:B------:R0:W5:Y:S02]  /*2850*/  LDG.E.LTC128B R105, desc[UR20][R88.64] ;  /* 0x0000001458697981 */ /* 0x000164000c1e1920 */
.L_x_44:
[----:B------:R-:W-:Y:S05]  /*2860*/  BSYNC B1 ;  /* 0x0000000000017941 */ /* 0x000fea0003800000 */
.L_x_43:
[----:B-----5:R-:W-:Y:S01]  /*2870*/  FMUL R0, R105, R14 ;  /* 0x0000000e69007220 */ /* 0x020fe20000400000 */
[----:B0-----:R-:W-:Y:S01]  /*2880*/  IADD3.X R93, R95, UR28, RZ, P6, !PT ;  /* 0x0000001c5f5d7c10 */ /* 0x001fe2000b7fe4ff */
[----:B------:R-:W-:Y:S01]  /*2890*/  BSSY B1, `(.L_x_45) ;  /* 0x0000009000017945 */ /* 0x000fe20003800000 */
[----:B------:R-:W-:Y:S01]  /*28a0*/  ISETP.GT.AND P3, PT, R4, RZ, P2 ;  /* 0x000000ff0400720c */ /* 0x000fe20001764270 */
[----:B------:R-:W-:Y:S01]  /*28b0*/  FFMA R31, R31, R13, R0 ;  /* 0x0000000d1f1f7223 */ /* 0x000fe20000000000 */
[----:B------:R-:W-:Y:S02]  /*28c0*/  IADD3 R28, P1, R24, UR12, RZ ;  /* 0x0000000c181c7c10 */ /* 0x000fe4000ff3e0ff */
[----:B------:R-:W-:Y:S02]  /*28d0*/  IADD3 R30, P6, R26, UR15, RZ ;  /* 0x0000000f1a1e7c10 */ /* 0x000fe4000ffde0ff */
[----:B------:R0:W-:Y:S01]  /*28e0*/  @P5 STG.E desc[UR20][R92.64], R31 ;  /* 0x0000001f5c005986 */ /* 0x0001e2000c101914 */
[----:B------:R-:W-:-:S06]  /*28f0*/  IADD3.X R29, R25, UR7, RZ, P1, !PT ;  /* 0x00000007191d7c10 */ /* 0x000fcc0008ffe4ff */
[----:B------:R-:W-:Y:S05]  /*2900*/  @!P3 BRA `(.L_x_46) ;  /* 0x000000000004b947 */ /* 0x000fea0003800000 */
[----:B------:R0:W5:Y:S02]  /*2910*/  LDG.E.LTC128B R105, desc[UR20][R28.64] ;  /* 0x000000141c697981 */ /* 0x000164000c1e1920 */
.L_x_46:
[----:B------:R-:W-:Y:S05]  /*2920*/  BSYNC B1 ;  /* 0x0000000000017941 */ /* 0x000fea0003800000 */
.L_x_45:
[----:B------:R-:W-:Y:S01]  /*2930*/  ISETP.GT.AND P1, PT, R5, 0x11, PT ;  /* 0x000000110500780c */ /* 0x000fe20003f24270 */
[----:B-----5:R-:W-:Y:S01]  /*2940*/  FMUL R89, R105, R14 ;  /* 0x0000000e69597220 */ /* 0x020fe20000400000 */
[----:B0-----:R-:W-:Y:S01]  /*2950*/  IADD3.X R31, R27, UR13, RZ, P6, !PT ;  /* 0x0000000d1b1f7c10 */ /* 0x001fe2000b7fe4ff */
[----:B------:R-:W-:Y:S01]  /*2960*/  BSSY B1, `(.L_x_47) ;  /* 0x0000009000017945 */ /* 0x000fe20003800000 */
[----:B------:R-:W-:Y:S01]  /*2970*/  ISETP.GT.AND P5, PT, R4, RZ, P1 ;  /* 0x000000ff0400720c */ /* 0x000fe20000fa4270 */
[----:B------:R-:W-:Y:S01]  /*2980*/  FFMA R91, R32, R13, R89 ;  /* 0x0000000d205b7223 */ /* 0x000fe20000000059 */
[----:B------:R-:W-:-:S04]  /*2990*/  IADD3 R90, P6, R98, UR15, RZ ;  /* 0x0000000f625a7c10 */ /* 0x000fc8000ffde0ff */
[----:B------:R0:W-:Y:S01]  /*29a0*/  @P3 STG.E desc[UR20][R30.64], R91 ;  /* 0x0000005b1e003986 */ /* 0x0001e2000c101914 */
[----:B------:R-:W-:-:S04]  /*29b0*/  IADD3 R88, P3, R96, UR12, RZ ;  /* 0x0000000c60587c10 */ /* 0x000fc8000ff7e0ff */
[----:B------:R-:W-:Y:S02]  /*29c0*/  IADD3.X R89, R97, UR7, RZ, P3, !PT ;  /* 0x0000000761597c10 */ /* 0x000fe40009ffe4ff */
[----:B------:R-:W-:Y:S07]  /*29d0*/  @!P5 BRA `(.L_x_48) ;  /* 0x000000000004d947 */ /* 0x000fee0003800000 */
[----:B------:R0:W5:Y:S02]  /*29e0*/  LDG.E.LTC128B R105, desc[UR20][R88.64] ;  /* 0x0000001458697981 */ /* 0x000164000c1e1920 */
.L_x_48:
[----:B------:R-:W-:Y:S05]  /*29f0*/  BSYNC B1 ;  /* 0x0000000000017941 */ /* 0x000fea0003800000 */
.L_x_47:
[----:B-----5:R-:W-:Y:S01]  /*2a00*/  FMUL R0, R105, R14 ;  /* 0x0000000e69007220 */ /* 0x020fe20000400000 */
[----:B0-----:R-:W-:Y:S01]  /*2a10*/  IADD3.X R91, R99, UR13, RZ, P6, !PT ;  /* 0x0000000d635b7c10 */ /* 0x001fe2000b7fe4ff */
[----:B------:R-:W-:Y:S01]  /*2a20*/  BSSY B1, `(.L_x_49) ;  /* 0x0000008000017945 */ /* 0x000fe20003800000 */
[----:B------:R-:W-:Y:S01]  /*2a30*/  ISETP.GT.AND P3, PT, R4, 0x8, P2 ;  /* 0x000000080400780c */ /* 0x000fe20001764270 */
[----:B------:R-:W-:Y:S01]  /*2a40*/  FFMA R33, R33, R13, R0 ;  /* 0x0000000d21217223 */ /* 0x000fe20000000000 */
[----:B----4-:R-:W-:-:S04]  /*2a50*/  IADD3 R24, P2, R24, UR26, RZ ;  /* 0x0000001a18187c10 */ /* 0x010fc8000ff5e0ff */
[----:B------:R0:W-:Y:S01]  /*2a60*/  @P5 STG.E desc[UR20][R90.64], R33 ;  /* 0x000000215a005986 */ /* 0x0001e2000c101914 */
[----:B------:R-:W-:-:S06]  /*2a70*/  IADD3.X R25, R25, UR29, RZ, P2, !PT ;  /* 0x0000001d19197c10 */ /* 0x000fcc00097fe4ff */
[----:B------:R-:W-:Y:S05]  /*2a80*/  @!P3 BRA `(.L_x_50) ;  /* 0x000000000004b947 */ /* 0x000fea0003800000 */
[----:B------:R4:W5:Y:S02]  /*2a90*/  LDG.E.LTC128B R105, desc[UR20][R24.64] ;  /* 0x0000001418697981 */ /* 0x000964000c1e1920 */
.L_x_50:
[----:B------:R-:W-:Y:S05]  /*2aa0*/  BSYNC B1 ;  /* 0x0000000000017941 */ /* 0x000fea0003800000 */
.L_x_49:
[----:B----45:R-:W-:Y:S01]  /*2ab0*/  FMUL R25, R105, R14 ;  /* 0x0000000e69197220 */ /* 0x030fe20000400000 */
[----:B------:R-:W-:Y:S01]  /*2ac0*/  IADD3 R24, P5, R26, UR25, RZ ;  /* 0x000000191a187c10 */ /* 0x000fe2000ffbe0ff */
[----:B------:R-:W-:Y:S01]  /*2ad0*/  BSSY B1, `(.L_x_51) ;  /* 0x000000b000017945 */ /* 0x000fe20003800000 */
[----:B------:R-:W-:Y:S01]  /*2ae0*/  ISETP.GT.AND P1, PT, R4, 0x8, P1 ;  /* 0x000000080400780c */ /* 0x000fe20000f24270 */
[----:B0-----:R-:W-:Y:S01]  /*2af0*/  FFMA R33, R34, R13, R25 ;  /* 0x0000000d22217223 */ /* 0x001fe20000000019 */
        /* <DEDUP_REMOVED lines=8> */
.L_x_52:
[----:B------:R-:W-:Y:S05]  /*2b80*/  BSYNC B1 ;  /* 0x0000000000017941 */ /* 0x000fea0003800000 */
.L_x_51:
[----:B-----5:R-:W-:Y:S01]  /*2b90*/  FMUL R0, R105, R14 ;  /* 0x0000000e69007220 */ /* 0x020fe20000400000 */
[----:B0-----:R-:W-:Y:S01]  /*2ba0*/  IADD3.X R33, R99, UR28, RZ, P5, !PT ;  /* 0x0000001c63217c10 */ /* 0x001fe2000affe4ff */
[----:B------:R-:W-:Y:S01]  /*2bb0*/  BSSY B1, `(.L_x_53) ;  /* 0x0000009000017945 */ /* 0x000fe20003800000 */
[----:B------:R-:W-:Y:S01]  /*2bc0*/  ISETP.GT.AND P3, PT, R4, RZ, P2 ;  /* 0x000000ff0400720c */ /* 0x000fe20001764270 */
[----:B------:R-:W-:Y:S01]  /*2bd0*/  FFMA R35, R35, R13, R0 ;  /* 0x0000000d23237223 */ /* 0x000fe20000000000 */
[----:B------:R-:W-:Y:S02]  /*2be0*/  IADD3 R24, P6, R28, UR12, RZ ;  /* 0x0000000c1c187c10 */ /* 0x000fe4000ffde0ff */
[----:B----4-:R-:W-:Y:S02]  /*2bf0*/  IADD3 R26, P5, R30, UR15, RZ ;  /* 0x0000000f1e1a7c10 */ /* 0x010fe4000ffbe0ff */
[----:B------:R0:W-:Y:S01]  /*2c00*/  @P1 STG.E desc[UR20][R32.64], R35 ;  /* 0x0000002320001986 */ /* 0x0001e2000c101914 */
[----:B------:R-:W-:-:S06]  /*2c10*/  IADD3.X R25, R29, UR7, RZ, P6, !PT ;  /* 0x000000071d197c10 */ /* 0x000fcc000b7fe4ff */
[----:B------:R-:W-:Y:S05]  /*2c20*/  @!P3 BRA `(.L_x_54) ;  /* 0x000000000004b947 */ /* 0x000fea0003800000 */
[----:B------:R4:W5:Y:S02]  /*2c30*/  LDG.E.LTC128B R105, desc[UR20][R24.64] ;  /* 0x0000001418697981 */ /* 0x000964000c1e1920 */
.L_x_54:
[----:B------:R-:W-:Y:S05]  /*2c40*/  BSYNC B1 ;  /* 0x0000000000017941 */ /* 0x000fea0003800000 */
.L_x_53:
[----:B------:R-:W-:Y:S01]  /*2c50*/  ISETP.GT.AND P1, PT, R5, 0x19, PT ;  /* 0x000000190500780c */ /* 0x000fe20003f24270 */
[----:B0----5:R-:W-:Y:S01]  /*2c60*/  FMUL R33, R105, R14 ;  /* 0x0000000e69217220 */ /* 0x021fe20000400000 */
[----:B------:R-:W-:Y:S01]  /*2c70*/  IADD3.X R27, R31, UR13, RZ, P5, !PT ;  /* 0x0000000d1f1b7c10 */ /* 0x000fe2000affe4ff */
        /* <DEDUP_REMOVED lines=9> */
.L_x_56:
[----:B------:R-:W-:Y:S05]  /*2d10*/  BSYNC B1 ;  /* 0x0000000000017941 */ /* 0x000fea0003800000 */
.L_x_55:
[----:B-----5:R-:W-:Y:S01]  /*2d20*/  FMUL R0, R105, R14 ;  /* 0x0000000e69007220 */ /* 0x020fe20000400000 */
[----:B0-----:R-:W-:Y:S01]  /*2d30*/  IADD3.X R35, R91, UR13, RZ, P6, !PT ;  /* 0x0000000d5b237c10 */ /* 0x001fe2000b7fe4ff */
        /* <DEDUP_REMOVED lines=8> */
.L_x_58:
[----:B------:R-:W-:Y:S05]  /*2dc0*/  BSYNC B1 ;  /* 0x0000000000017941 */ /* 0x000fea0003800000 */
.L_x_57:
        /* <DEDUP_REMOVED lines=13> */
.L_x_60:
[----:B------:R-:W-:Y:S05]  /*2ea0*/  BSYNC B1 ;  /* 0x0000000000017941 */ /* 0x000fea0003800000 */
.L_x_59:
        /* <DEDUP_REMOVED lines=11> */
.L_x_62:
[----:B------:R-:W-:Y:S05]  /*2f60*/  BSYNC B1 ;  /* 0x0000000000017941 */ /* 0x000fea0003800000 */
.L_x_61:
        /* <DEDUP_REMOVED lines=12> */
.L_x_64:
[----:B------:R-:W-:Y:S05]  /*3030*/  BSYNC B1 ;  /* 0x0000000000017941 */ /* 0x000fea0003800000 */
.L_x_63:
        /* <DEDUP_REMOVED lines=10> */
.L_x_66:
[----:B------:R-:W-:Y:S05]  /*30e0*/  BSYNC B1 ;  /* 0x0000000000017941 */ /* 0x000fea0003800000 */
.L_x_65:
        /* <DEDUP_REMOVED lines=13> */
.L_x_68:
[----:B------:R-:W-:Y:S05]  /*31c0*/  BSYNC B1 ;  /* 0x0000000000017941 */ /* 0x000fea0003800000 */
.L_x_67:
        /* <DEDUP_REMOVED lines=11> */
.L_x_70:
[----:B------:R-:W-:Y:S05]  /*3280*/  BSYNC B1 ;  /* 0x0000000000017941 */ /* 0x000fea0003800000 */
.L_x_69:
[----:B------:R-:W-:Y:S01]  /*3290*/  ISETP.GT.AND P1, PT, R5, 0x29, PT ;  /* 0x000000290500780c */ /* 0x000fe20003f24270 */
[----:B-----5:R-:W-:Y:S01]  /*32a0*/  FMUL R33, R105, R14 ;  /* 0x0000000e69217220 */ /* 0x020fe20000400000 */
        /* <DEDUP_REMOVED lines=10> */
.L_x_72:
[----:B------:R-:W-:Y:S05]  /*3350*/  BSYNC B1 ;  /* 0x0000000000017941 */ /* 0x000fea0003800000 */
.L_x_71:
        /* <DEDUP_REMOVED lines=10> */
.L_x_74:
[----:B------:R-:W-:Y:S05]  /*3400*/  BSYNC B1 ;  /* 0x0000000000017941 */ /* 0x000fea0003800000 */
.L_x_73:
        /* <DEDUP_REMOVED lines=13> */
.L_x_76:
[----:B------:R-:W-:Y:S05]  /*34e0*/  BSYNC B1 ;  /* 0x0000000000017941 */ /* 0x000fea0003800000 */
.L_x_75:
        /* <DEDUP_REMOVED lines=11> */
.L_x_78:
[----:B------:R-:W-:Y:S05]  /*35a0*/  BSYNC B1 ;  /* 0x0000000000017941 */ /* 0x000fea0003800000 */
.L_x_77:
        /* <DEDUP_REMOVED lines=12> */
.L_x_80:
[----:B------:R-:W-:Y:S05]  /*3670*/  BSYNC B1 ;  /* 0x0000000000017941 */ /* 0x000fea0003800000 */
.L_x_79:
        /* <DEDUP_REMOVED lines=10> */
.L_x_82:
[----:B------:R-:W-:Y:S05]  /*3720*/  BSYNC B1 ;  /* 0x0000000000017941 */ /* 0x000fea0003800000 */
.L_x_81:
[----:B----45:R-:W-:Y:S01]  /*3730*/  FMUL R25, R105, R14 ;  /* 0x0000000e69197220 */ /* 0x030fe20000400000 */
        /* <DEDUP_REMOVED lines=12> */
.L_x_84:
[----:B------:R-:W-:Y:S05]  /*3800*/  BSYNC B1 ;  /* 0x0000000000017941 */ /* 0x000fea0003800000 */
.L_x_83:
[----:B-----5:R-:W-:Y:S01]  /*3810*/  FMUL R0, R105, R14 ;  /* 0x0000000e69007220 */ /* 0x020fe20000400000 */
[----:B----4-:R-:W-:Y:S01]  /*3820*/  IADD3.X R41, R35, UR28, RZ, P5, !PT ;  /* 0x0000001c23297c10 */ /* 0x010fe2000affe4ff */
[----:B------:R-:W-:Y:S01]  /*3830*/  BSSY B1, `(.L_x_85) ;  /* 0x0000009000017945 */ /* 0x000fe20003800000 */
[----:B------:R-:W-:Y:S01]  /*3840*/  ISETP.GT.AND P3, PT, R4, RZ, P2 ;  /* 0x000000ff0400720c */ /* 0x000fe20001764270 */
[----:B------:R-:W-:Y:S01]  /*3850*/  FFMA R51, R51, R13, R0 ;  /* 0x0000000d33337223 */ /* 0x000fe20000000000 */
[----:B------:R-:W-:Y:S02]  /*3860*/  IADD3 R24, P6, R28, UR12, RZ ;  /* 0x0000000c1c187c10 */ /* 0x000fe4000ffde0ff */
[----:B0-----:R-:W-:Y:S02]  /*3870*/  IADD3 R26, P5, R30, UR15, RZ ;  /* 0x0000000f1e1a7c10 */ /* 0x001fe4000ffbe0ff */
[----:B------:R0:W-:Y:S01]  /*3880*/  @P1 STG.E desc[UR20][R40.64], R51 ;  /* 0x0000003328001986 */ /* 0x0001e2000c101914 */
[----:B------:R-:W-:-:S06]  /*3890*/  IADD3.X R25, R29, UR7, RZ, P6, !PT ;  /* 0x000000071d197c10 */ /* 0x000fcc000b7fe4ff */
[----:B------:R-:W-:Y:S05]  /*38a0*/  @!P3 BRA `(.L_x_86) ;  /* 0x000000000004b947 */ /* 0x000fea0003800000 */
[----:B------:R4:W5:Y:S02]  /*38b0*/  LDG.E.LTC128B R105, desc[UR20][R24.64] ;  /* 0x0000001418697981 */ /* 0x000964000c1e1920 */
.L_x_86:
[----:B------:R-:W-:Y:S05]  /*38c0*/  BSYNC B1 ;  /* 0x0000000000017941 */ /* 0x000fea0003800000 */
.L_x_85:
        /* <DEDUP_REMOVED lines=12> */
.L_x_88:
[----:B------:R-:W-:Y:S05]  /*3990*/  BSYNC B1 ;  /* 0x0000000000017941 */ /* 0x000fea0003800000 */
.L_x_87:
        /* <DEDUP_REMOVED lines=10> */
.L_x_90:
[----:B------:R-:W-:Y:S05]  /*3a40*/  BSYNC B1 ;  /* 0x0000000000017941 */ /* 0x000fea0003800000 */
.L_x_89:
        /* <DEDUP_REMOVED lines=13> */
.L_x_92:
[----:B------:R-:W-:Y:S05]  /*3b20*/  BSYNC B1 ;  /* 0x0000000000017941 */ /* 0x000fea0003800000 */
.L_x_91:
        /* <DEDUP_REMOVED lines=11> */
.L_x_94:
[----:B------:R-:W-:Y:S05]  /*3be0*/  BSYNC B1 ;  /* 0x0000000000017941 */ /* 0x000fea0003800000 */
.L_x_93:
        /* <DEDUP_REMOVED lines=12> */
.L_x_96:
[----:B------:R-:W-:Y:S05]  /*3cb0*/  BSYNC B1 ;  /* 0x0000000000017941 */ /* 0x000fea0003800000 */
.L_x_95:
        /* <DEDUP_REMOVED lines=10> */
.L_x_98:
[----:B------:R-:W-:Y:S05]  /*3d60*/  BSYNC B1 ;  /* 0x0000000000017941 */ /* 0x000fea0003800000 */
.L_x_97:
        /* <DEDUP_REMOVED lines=13> */
.L_x_100:
[----:B------:R-:W-:Y:S05]  /*3e40*/  BSYNC B1 ;  /* 0x0000000000017941 */ /* 0x000fea0003800000 */
.L_x_99:
        /* <DEDUP_REMOVED lines=11> */
.L_x_102:
[----:B------:R-:W-:Y:S05]  /*3f00*/  BSYNC B1 ;  /* 0x0000000000017941 */ /* 0x000fea0003800000 */
.L_x_101:
        /* <DEDUP_REMOVED lines=12> */
.L_x_104:
[----:B------:R-:W-:Y:S05]  /*3fd0*/  BSYNC B1 ;  /* 0x0000000000017941 */ /* 0x000fea0003800000 */
.L_x_103:
        /* <DEDUP_REMOVED lines=10> */
.L_x_106:
[----:B------:R-:W-:Y:S05]  /*4080*/  BSYNC B1 ;  /* 0x0000000000017941 */ /* 0x000fea0003800000 */
.L_x_105:
        /* <DEDUP_REMOVED lines=13> */
.L_x_108:
[----:B------:R-:W-:Y:S05]  /*4160*/  BSYNC B1 ;  /* 0x0000000000017941 */ /* 0x000fea0003800000 */
.L_x_107:
        /* <DEDUP_REMOVED lines=11> */
.L_x_110:
[----:B------:R-:W-:Y:S05]  /*4220*/  BSYNC B1 ;  /* 0x0000000000017941 */ /* 0x000fea0003800000 */
.L_x_109:
        /* <DEDUP_REMOVED lines=12> */
.L_x_112:
[----:B------:R-:W-:Y:S05]  /*42f0*/  BSYNC B1 ;  /* 0x0000000000017941 */ /* 0x000fea0003800000 */
.L_x_111:
        /* <DEDUP_REMOVED lines=10> */
.L_x_114:
[----:B------:R-:W-:Y:S05]  /*43a0*/  BSYNC B1 ;  /* 0x0000000000017941 */ /* 0x000fea0003800000 */
.L_x_113:
        /* <DEDUP_REMOVED lines=13> */
.L_x_116:
[----:B------:R-:W-:Y:S05]  /*4480*/  BSYNC B1 ;  /* 0x0000000000017941 */ /* 0x000fea0003800000 */
.L_x_115:
        /* <DEDUP_REMOVED lines=11> */
.L_x_118:
[----:B------:R-:W-:Y:S05]  /*4540*/  BSYNC B1 ;  /* 0x0000000000017941 */ /* 0x000fea0003800000 */
.L_x_117:
        /* <DEDUP_REMOVED lines=12> */
.L_x_120:
[----:B------:R-:W-:Y:S05]  /*4610*/  BSYNC B1 ;  /* 0x0000000000017941 */ /* 0x000fea0003800000 */
.L_x_119:
        /* <DEDUP_REMOVED lines=10> */
.L_x_122:
[----:B------:R-:W-:Y:S05]  /*46c0*/  BSYNC B1 ;  /* 0x0000000000017941 */ /* 0x000fea0003800000 */
.L_x_121:
        /* <DEDUP_REMOVED lines=13> */
.L_x_124:
[----:B------:R-:W-:Y:S05]  /*47a0*/  BSYNC B1 ;  /* 0x0000000000017941 */ /* 0x000fea0003800000 */
.L_x_123:
        /* <DEDUP_REMOVED lines=11> */
.L_x_126:
[----:B------:R-:W-:Y:S05]  /*4860*/  BSYNC B1 ;  /* 0x0000000000017941 */ /* 0x000fea0003800000 */
.L_x_125:
        /* <DEDUP_REMOVED lines=12> */
.L_x_128:
[----:B------:R-:W-:Y:S05]  /*4930*/  BSYNC B1 ;  /* 0x0000000000017941 */ /* 0x000fea0003800000 */
.L_x_127:
        /* <DEDUP_REMOVED lines=10> */
.L_x_130:
[----:B------:R-:W-:Y:S05]  /*49e0*/  BSYNC B1 ;  /* 0x0000000000017941 */ /* 0x000fea0003800000 */
.L_x_129:
        /* <DEDUP_REMOVED lines=13> */
.L_x_132:
[----:B------:R-:W-:Y:S05]  /*4ac0*/  BSYNC B1 ;  /* 0x0000000000017941 */ /* 0x000fea0003800000 */
.L_x_131:
        /* <DEDUP_REMOVED lines=11> */
.L_x_134:
[----:B------:R-:W-:Y:S05]  /*4b80*/  BSYNC B1 ;  /* 0x0000000000017941 */ /* 0x000fea0003800000 */
.L_x_133:
        /* <DEDUP_REMOVED lines=12> */
.L_x_136:
[----:B------:R-:W-:Y:S05]  /*4c50*/  BSYNC B1 ;  /* 0x0000000000017941 */ /* 0x000fea0003800000 */
.L_x_135:
        /* <DEDUP_REMOVED lines=10> */
.L_x_138:
[----:B------:R-:W-:Y:S05]  /*4d00*/  BSYNC B1 ;  /* 0x0000000000017941 */ /* 0x000fea0003800000 */
.L_x_137:
        /* <DEDUP_REMOVED lines=13> */
.L_x_140:
[----:B------:R-:W-:Y:S05]  /*4de0*/  BSYNC B1 ;  /* 0x0000000000017941 */ /* 0x000fea0003800000 */
.L_x_139:
        /* <DEDUP_REMOVED lines=11> */
.L_x_142:
[----:B------:R-:W-:Y:S05]  /*4ea0*/  BSYNC B1 ;  /* 0x0000000000017941 */ /* 0x000fea0003800000 */
.L_x_141:
        /* <DEDUP_REMOVED lines=12> */
.L_x_144:
[----:B------:R-:W-:Y:S05]  /*4f70*/  BSYNC B1 ;  /* 0x0000000000017941 */ /* 0x000fea0003800000 */
.L_x_143:
[----:B-----5:R-:W-:Y:S01]  /*4f80*/  FMUL R0, R105, R14 ;  /* 0x0000000e69007220 */ /* 0x020fe20000400000 */
[----:B0-----:R-:W-:Y:S01]  /*4f90*/  IADD3.X R39, R35, UR13, RZ, P5, !PT ;  /* 0x0000000d23277c10 */ /* 0x001fe2000affe4ff */
[----:B------:R-:W-:Y:S01]  /*4fa0*/  BSSY B1, `(.L_x_145) ;  /* 0x0000009000017945 */ /* 0x000fe20003800000 */
[----:B------:R-:W-:Y:S01]  /*4fb0*/  ISETP.GT.AND P2, PT, R4, 0x8, P2 ;  /* 0x000000080400780c */ /* 0x000fe20001744270 */
[----:B------:R-:W-:Y:S01]  /*4fc0*/  FFMA R81, R81, R13, R0 ;  /* 0x0000000d51517223 */ /* 0x000fe20000000000 */
[----:B----4-:R-:W-:Y:S02]  /*4fd0*/  IADD3 R24, P5, R24, UR26, RZ ;  /* 0x0000001a18187c10 */ /* 0x010fe4000ffbe0ff */
[----:B------:R-:W-:Y:S02]  /*4fe0*/  IADD3 R40, P6, R26, UR25, RZ ;  /* 0x000000191a287c10 */ /* 0x000fe4000ffde0ff */
[----:B------:R0:W-:Y:S01]  /*4ff0*/  @P3 STG.E desc[UR20][R38.64], R81 ;  /* 0x0000005126003986 */ /* 0x0001e2000c101914 */
[----:B------:R-:W-:-:S06]  /*5000*/  IADD3.X R25, R25, UR29, RZ, P5, !PT ;  /* 0x0000001d19197c10 */ /* 0x000fcc000affe4ff */
[----:B------:R-:W-:Y:S05]  /*5010*/  @!P2 BRA `(.L_x_146) ;  /* 0x000000000004a947 */ /* 0x000fea0003800000 */
[----:B------:R4:W5:Y:S02]  /*5020*/  LDG.E.LTC128B R105, desc[UR20][R24.64] ;  /* 0x0000001418697981 */ /* 0x000964000c1e1920 */
.L_x_146:
[----:B------:R-:W-:Y:S05]  /*5030*/  BSYNC B1 ;  /* 0x0000000000017941 */ /* 0x000fea0003800000 */
.L_x_145:
[----:B------:R-:W-:Y:S01]  /*5040*/  ISETP.GT.AND P1, PT, R4, 0x8, P1 ;  /* 0x000000080400780c */ /* 0x000fe20000f24270 */
[----:B----45:R-:W-:Y:S01]  /*5050*/  FMUL R25, R105, R14 ;  /* 0x0000000e69197220 */ /* 0x030fe20000400000 */
[----:B------:R-:W-:Y:S01]  /*5060*/  IADD3.X R41, R27, UR28, RZ, P6, !PT ;  /* 0x0000001c1b297c10 */ /* 0x000fe2000b7fe4ff */
[----:B------:R-:W-:Y:S01]  /*5070*/  BSSY B1, `(.L_x_147) ;  /* 0x000000a000017945 */ /* 0x000fe20003800000 */
[C---:B------:R-:W-:Y:S01]  /*5080*/  ISETP.GT.AND P5, PT, R5.reuse, 0x78, PT ;  /* 0x000000780500780c */ /* 0x040fe20003fa4270 */
[----:B------:R-:W-:Y:S01]  /*5090*/  FFMA R27, R82, R13, R25 ;  /* 0x0000000d521b7223 */ /* 0x000fe20000000019 */
[----:B------:R-:W-:Y:S02]  /*50a0*/  ISETP.GT.AND P3, PT, R5, 0x79, PT ;  /* 0x000000790500780c */ /* 0x000fe40003f64270 */
[----:B------:R-:W-:Y:S02]  /*50b0*/  IADD3 R26, P6, R34, UR25, RZ ;  /* 0x00000019221a7c10 */ /* 0x000fe4000ffde0ff */
[----:B------:R4:W-:Y:S01]  /*50c0*/  @P2 STG.E desc[UR20][R40.64], R27 ;  /* 0x0000001b28002986 */ /* 0x0009e2000c101914 */
[----:B------:R-:W-:-:S04]  /*50d0*/  IADD3 R24, P2, R32, UR26, RZ ;  /* 0x0000001a20187c10 */ /* 0x000fc8000ff5e0ff */
[----:B------:R-:W-:Y:S01]  /*50e0*/  IADD3.X R25, R33, UR29, RZ, P2, !PT ;  /* 0x0000001d21197c10 */ /* 0x000fe200097fe4ff */
[----:B------:R-:W-:Y:S08]  /*50f0*/  @!P1 BRA `(.L_x_148) ;  /* 0x0000000000049947 */ /* 0x000ff00003800000 */
[----:B------:R0:W5:Y:S02]  /*5100*/  LDG.E.LTC128B R105, desc[UR20][R24.64] ;  /* 0x0000001418697981 */ /* 0x000164000c1e1920 */
.L_x_148:
[----:B------:R-:W-:Y:S05]  /*5110*/  BSYNC B1 ;  /* 0x0000000000017941 */ /* 0x000fea0003800000 */
.L_x_147:
[----:B-----5:R-:W-:Y:S01]  /*5120*/  FMUL R0, R105, R14 ;  /* 0x0000000e69007220 */ /* 0x020fe20000400000 */
[----:B----4-:R-:W-:Y:S01]  /*5130*/  IADD3.X R27, R35, UR28, RZ, P6, !PT ;  /* 0x0000001c231b7c10 */ /* 0x010fe2000b7fe4ff */
[----:B------:R-:W-:Y:S01]  /*5140*/  BSSY B1, `(.L_x_149) ;  /* 0x0000009000017945 */ /* 0x000fe20003800000 */
[----:B------:R-:W-:Y:S01]  /*5150*/  ISETP.GT.AND P2, PT, R4, RZ, P5 ;  /* 0x000000ff0400720c */ /* 0x000fe20002f44270 */
[----:B------:R-:W-:Y:S01]  /*5160*/  FFMA R83, R83, R13, R0 ;  /* 0x0000000d53537223 */ /* 0x000fe20000000000 */
[----:B------:R-:W-:-:S04]  /*5170*/  IADD3 R32, P6, R30, UR15, RZ ;  /* 0x0000000f1e207c10 */ /* 0x000fc8000ffde0ff */
[----:B------:R4:W-:Y:S07]  /*5180*/  @P1 STG.E desc[UR20][R26.64], R83 ;  /* 0x000000531a001986 */ /* 0x0009ee000c101914 */
[----:B------:R-:W-:Y:S05]  /*5190*/  @!P2 BRA `(.L_x_150) ;  /* 0x00000000000ca947 */ /* 0x000fea0003800000 */
[----:B0-----:R-:W-:-:S04]  /*51a0*/  IADD3 R24, P1, R28, UR12, RZ ;  /* 0x0000000c1c187c10 */ /* 0x001fc8000ff3e0ff */
[----:B------:R-:W-:-:S05]  /*51b0*/  IADD3.X R25, R29, UR7, RZ, P1, !PT ;  /* 0x000000071d197c10 */ /* 0x000fca0008ffe4ff */
[----:B------:R0:W5:Y:S04]  /*51c0*/  LDG.E.LTC128B R105, desc[UR20][R24.64] ;  /* 0x0000001418697981 */ /* 0x000168000c1e1920 */
.L_x_150:
[----:B------:R-:W-:Y:S05]  /*51d0*/  BSYNC B1 ;  /* 0x0000000000017941 */ /* 0x000fea0003800000 */
.L_x_149:
[----:B-----5:R-:W-:Y:S01]  /*51e0*/  FMUL R5, R105, R14 ;  /* 0x0000000e69057220 */ /* 0x020fe20000400000 */
[----:B------:R-:W-:Y:S01]  /*51f0*/  IADD3.X R33, R31, UR13, RZ, P6, !PT ;  /* 0x0000000d1f217c10 */ /* 0x000fe2000b7fe4ff */
[----:B------:R-:W-:Y:S01]  /*5200*/  BSSY B1, `(.L_x_151) ;  /* 0x0000009000017945 */ /* 0x000fe20003800000 */
[----:B------:R-:W-:Y:S01]  /*5210*/  ISETP.GT.AND P1, PT, R4, RZ, P3 ;  /* 0x000000ff0400720c */ /* 0x000fe20001f24270 */
[----:B------:R-:W-:Y:S01]  /*5220*/  FFMA R5, R84, R13, R5 ;  /* 0x0000000d54057223 */ /* 0x000fe20000000005 */
[----:B----4-:R-:W-:-:S04]  /*5230*/  IADD3 R26, P6, R38, UR15, RZ ;  /* 0x0000000f261a7c10 */ /* 0x010fc8000ffde0ff */
[----:B------:R4:W-:Y:S07]  /*5240*/  @P2 STG.E desc[UR20][R32.64], R5 ;  /* 0x0000000520002986 */ /* 0x0009ee000c101914 */
[----:B------:R-:W-:Y:S05]  /*5250*/  @!P1 BRA `(.L_x_152) ;  /* 0x00000000000c9947 */ /* 0x000fea0003800000 */
[----:B0-----:R-:W-:-:S04]  /*5260*/  IADD3 R24, P2, R36, UR12, RZ ;  /* 0x0000000c24187c10 */ /* 0x001fc8000ff5e0ff */
[----:B------:R-:W-:-:S05]  /*5270*/  IADD3.X R25, R37, UR7, RZ, P2, !PT ;  /* 0x0000000725197c10 */ /* 0x000fca00097fe4ff */
[----:B------:R0:W5:Y:S04]  /*5280*/  LDG.E.LTC128B R105, desc[UR20][R24.64] ;  /* 0x0000001418697981 */ /* 0x000168000c1e1920 */
.L_x_152:
[----:B------:R-:W-:Y:S05]  /*5290*/  BSYNC B1 ;  /* 0x0000000000017941 */ /* 0x000fea0003800000 */
.L_x_151:
[----:B-----5:R-:W-:Y:S01]  /*52a0*/  FMUL R0, R105, R14 ;  /* 0x0000000e69007220 */ /* 0x020fe20000400000 */
[----:B------:R-:W-:Y:S01]  /*52b0*/  IADD3.X R27, R39, UR13, RZ, P6, !PT ;  /* 0x0000000d271b7c10 */ /* 0x000fe2000b7fe4ff */
[----:B------:R-:W-:Y:S01]  /*52c0*/  BSSY B1, `(.L_x_153) ;  /* 0x0000009000017945 */ /* 0x000fe20003800000 */
[----:B------:R-:W-:Y:S01]  /*52d0*/  ISETP.GT.AND P5, PT, R4, 0x8, P5 ;  /* 0x000000080400780c */ /* 0x000fe20002fa4270 */
[----:B------:R-:W-:Y:S01]  /*52e0*/  FFMA R85, R85, R13, R0 ;  /* 0x0000000d55557223 */ /* 0x000fe20000000000 */
[----:B0-----:R-:W-:Y:S02]  /*52f0*/  IADD3 R24, P2, R28, UR26, RZ ;  /* 0x0000001a1c187c10 */ /* 0x001fe4000ff5e0ff */
[----:B----4-:R-:W-:Y:S02]  /*5300*/  IADD3 R32, P6, R30, UR25, RZ ;  /* 0x000000191e207c10 */ /* 0x010fe4000ffde0ff */
[----:B------:R0:W-:Y:S01]  /*5310*/  @P1 STG.E desc[UR20][R26.64], R85 ;  /* 0x000000551a001986 */ /* 0x0001e2000c101914 */
[----:B------:R-:W-:-:S06]  /*5320*/  IADD3.X R25, R29, UR29, RZ, P2, !PT ;  /* 0x0000001d1d197c10 */ /* 0x000fcc00097fe4ff */
[----:B------:R-:W-:Y:S05]  /*5330*/  @!P5 BRA `(.L_x_154) ;  /* 0x000000000004d947 */ /* 0x000fea0003800000 */
[----:B------:R4:W5:Y:S02]  /*5340*/  LDG.E.LTC128B R105, desc[UR20][R24.64] ;  /* 0x0000001418697981 */ /* 0x000964000c1e1920 */
.L_x_154:
[----:B------:R-:W-:Y:S05]  /*5350*/  BSYNC B1 ;  /* 0x0000000000017941 */ /* 0x000fea0003800000 */
.L_x_153:
[----:B-----5:R-:W-:Y:S01]  /*5360*/  FMUL R5, R105, R14 ;  /* 0x0000000e69057220 */ /* 0x020fe20000400000 */
[----:B------:R-:W-:Y:S01]  /*5370*/  IADD3.X R33, R31, UR28, RZ, P6, !PT ;  /* 0x0000001c1f217c10 */ /* 0x000fe2000b7fe4ff */
[----:B------:R-:W-:Y:S01]  /*5380*/  BSSY B1, `(.L_x_155) ;  /* 0x0000008000017945 */ /* 0x000fe20003800000 */
[----:B------:R-:W-:Y:S01]  /*5390*/  ISETP.GT.AND P3, PT, R4, 0x8, P3 ;  /* 0x000000080400780c */ /* 0x000fe20001f64270 */
[----:B----4-:R-:W-:Y:S01]  /*53a0*/  FFMA R25, R86, R13, R5 ;  /* 0x0000000d56197223 */ /* 0x010fe20000000005 */
[----:B------:R-:W-:-:S04]  /*53b0*/  IADD3 R4, P1, R36, UR26, RZ ;  /* 0x0000001a24047c10 */ /* 0x000fc8000ff3e0ff */
[----:B------:R4:W-:Y:S01]  /*53c0*/  @P5 STG.E desc[UR20][R32.64], R25 ;  /* 0x0000001920005986 */ /* 0x0009e2000c101914 */
[----:B------:R-:W-:-:S06]  /*53d0*/  IADD3.X R5, R37, UR29, RZ, P1, !PT ;  /* 0x0000001d25057c10 */ /* 0x000fcc0008ffe4ff */
[----:B------:R-:W-:Y:S05]  /*53e0*/  @!P3 BRA `(.L_x_156) ;  /* 0x000000000004b947 */ /* 0x000fea0003800000 */
[----:B------:R0:W5:Y:S02]  /*53f0*/  LDG.E.LTC128B R105, desc[UR20][R4.64] ;  /* 0x0000001404697981 */ /* 0x000164000c1e1920 */
.L_x_156:
[----:B------:R-:W-:Y:S05]  /*5400*/  BSYNC B1 ;  /* 0x0000000000017941 */ /* 0x000fea0003800000 */
.L_x_155:
[----:B------:R-:W-:Y:S05]  /*5410*/  @!P3 BRA `(.L_x_157) ;  /* 0x000000140084b947 */ /* 0x000fea0003800000 */
[----:B0-----:R-:W-:Y:S01]  /*5420*/  IADD3 R4, P1, R38, UR25, RZ ;  /* 0x0000001926047c10 */ /* 0x001fe2000ff3e0ff */
[----:B-----5:R-:W-:-:S03]  /*5430*/  FMUL R0, R105, R14 ;  /* 0x0000000e69007220 */ /* 0x020fc60000400000 */
[----:B------:R-:W-:Y:S01]  /*5440*/  IADD3.X R5, R39, UR28, RZ, P1, !PT ;  /* 0x0000001c27057c10 */ /* 0x000fe20008ffe4ff */
[----:B------:R-:W-:-:S05]  /*5450*/  FFMA R87, R87, R13, R0 ;  /* 0x0000000d57577223 */ /* 0x000fca0000000000 */
[----:B------:R0:W-:Y:S01]  /*5460*/  STG.E desc[UR20][R4.64], R87 ;  /* 0x0000005704007986 */ /* 0x0001e2000c101914 */
[----:B------:R-:W-:Y:S05]  /*5470*/  BRA `(.L_x_157) ;  /* 0x00000014006c7947 */ /* 0x000fea0003800000 */
.L_x_30:
[----:B------:R-:W-:Y:S01]  /*5480*/  ISETP.GT.AND P3, PT, R5, 0x1, PT ;  /* 0x000000010500780c */ /* 0x000fe20003f64270 */
[----:B------:R-:W-:Y:S01]  /*5490*/  ULDC.64 UR8, c[0x0][0x6c0] ;  /* 0x0001b00000087ab9 */ /* 0x000fe20000000a00 */
[----:B------:R-:W-:Y:S01]  /*54a0*/  ISETP.GT.AND P2, PT, R4, 0x8, P2 ;  /* 0x000000080400780c */ /* 0x000fe20001744270 */
[-C--:B------:R-:W-:Y:S01]  /*54b0*/  FMUL R93, R24, R13.reuse ;  /* 0x0000000d185d7220 */ /* 0x080fe20000400000 */
[----:B------:R-:W-:Y:S01]  /*54c0*/  LEA R88, P6, R100, UR8, 0x2 ;  /* 0x0000000864587c11 */ /* 0x000fe2000f8c10ff */
[-C--:B------:R-:W-:Y:S01]  /*54d0*/  FMUL R95, R25, R13.reuse ;  /* 0x0000000d195f7220 */ /* 0x080fe20000400000 */
[----:B------:R-:W-:Y:S01]  /*54e0*/  ISETP.GT.AND P5, PT, R4, RZ, P3 ;  /* 0x000000ff0400720c */ /* 0x000fe20001fa4270 */
[-C--:B------:R-:W-:Y:S01]  /*54f0*/  FMUL R97, R26, R13.reuse ;  /* 0x0000000d1a617220 */ /* 0x080fe20000400000 */
[----:B------:R-:W-:Y:S01]  /*5500*/  LEA.HI.X R89, R100, UR9, R111, 0x2, P6 ;  /* 0x0000000964597c11 */ /* 0x000fe2000b0f146f */
[-C--:B------:R-:W-:Y:S01]  /*5510*/  FMUL R99, R27, R13.reuse ;  /* 0x0000000d1b637220 */ /* 0x080fe20000400000 */
[----:B------:R-:W-:Y:S01]  /*5520*/  LEA R90, P6, R112, R88, 0x2 ;  /* 0x00000058705a7211 */ /* 0x000fe200078c10ff */
[----:B------:R-:W-:Y:S01]  /*5530*/  FMUL R33, R33, R13 ;  /* 0x0000000d21217220 */ /* 0x000fe20000400000 */
[----:B------:R-:W-:Y:S01]  /*5540*/  ISETP.GT.AND P3, PT, R4, 0x8, P3 ;  /* 0x000000080400780c */ /* 0x000fe20001f64270 */
[----:B------:R0:W-:Y:S01]  /*5550*/  @P1 STG.E desc[UR20][R88.64], R93 ;  /* 0x0000005d58001986 */ /* 0x0001e2000c101914 */
[----:B------:R-:W-:Y:S01]  /*5560*/  LEA.HI.X R91, R112, R89, R113, 0x2, P6 ;  /* 0x00000059705b7211 */ /* 0x000fe200030f1471 */
[-C--:B------:R-:W-:Y:S01]  /*5570*/  FMUL R35, R35, R13.reuse ;  /* 0x0000000d23237220 */ /* 0x080fe20000400000 */
[----:B------:R-:W-:Y:S01]  /*5580*/  ISETP.GT.AND P1, PT, R5, 0x8, PT ;  /* 0x000000080500780c */ /* 0x000fe20003f24270 */
[-C--:B------:R-:W-:Y:S01]  /*5590*/  FMUL R37, R37, R13.reuse ;  /* 0x0000000d25257220 */ /* 0x080fe20000400000 */
[----:B------:R-:W-:Y:S01]  /*55a0*/  IADD3 R24, P6, R88, UR15, RZ ;  /* 0x0000000f58187c10 */ /* 0x000fe2000ffde0ff */
[----:B------:R1:W-:Y:S01]  /*55b0*/  @P5 STG.E desc[UR20][R90.64], R95 ;  /* 0x0000005f5a005986 */ /* 0x0003e2000c101914 */
[----:B------:R-:W-:Y:S01]  /*55c0*/  ISETP.GT.AND P5, PT, R4, RZ, P1 ;  /* 0x000000ff0400720c */ /* 0x000fe20000fa4270 */
[-C--:B------:R-:W-:Y:S01]  /*55d0*/  FMUL R39, R39, R13.reuse ;  /* 0x0000000d27277220 */ /* 0x080fe20000400000 */
[----:B------:R-:W-:Y:S01]  /*55e0*/  IADD3.X R25, R89, UR13, RZ, P6, !PT ;  /* 0x0000000d59197c10 */ /* 0x000fe2000b7fe4ff */
[----:B------:R2:W-:Y:S01]  /*55f0*/  @P2 STG.E desc[UR20][R88.64+0x20], R97 ;  /* 0x0000206158002986 */ /* 0x0005e2000c101914 */
[----:B------:R-:W-:Y:S01]  /*5600*/  ISETP.GT.AND P2, PT, R5, 0x9, PT ;  /* 0x000000090500780c */ /* 0x000fe20003f44270 */
[-C--:B0-----:R-:W-:Y:S01]  /*5610*/  FMUL R93, R28, R13.reuse ;  /* 0x0000000d1c5d7220 */ /* 0x081fe20000400000 */
[----:B------:R-:W-:Y:S01]  /*5620*/  IADD3 R26, P6, R90, UR15, RZ ;  /* 0x0000000f5a1a7c10 */ /* 0x000fe2000ffde0ff */
[----:B------:R0:W-:Y:S01]  /*5630*/  @P3 STG.E desc[UR20][R90.64+0x20], R99 ;  /* 0x000020635a003986 */ /* 0x0001e2000c101914 */
[C---:B------:R-:W-:Y:S01]  /*5640*/  ISETP.GT.AND P3, PT, R4.reuse, RZ, P2 ;  /* 0x000000ff0400720c */ /* 0x040fe20001764270 */
[-C--:B------:R-:W-:Y:S01]  /*5650*/  FMUL R41, R41, R13.reuse ;  /* 0x0000000d29297220 */ /* 0x080fe20000400000 */
[----:B------:R-:W-:Y:S01]  /*5660*/  ISETP.GT.AND P1, PT, R4, 0x8, P1 ;  /* 0x000000080400780c */ /* 0x000fe20000f24270 */
[-C--:B-1----:R-:W-:Y:S01]  /*5670*/  FMUL R95, R29, R13.reuse ;  /* 0x0000000d1d5f7220 */ /* 0x082fe20000400000 */
[----:B------:R-:W-:Y:S01]  /*5680*/  IADD3.X R27, R91, UR13, RZ, P6, !PT ;  /* 0x0000000d5b1b7c10 */ /* 0x000fe2000b7fe4ff */
[----:B------:R1:W-:Y:S01]  /*5690*/  @P5 STG.E desc[UR20][R24.64], R93 ;  /* 0x0000005d18005986 */ /* 0x0003e2000c101914 */
[----:B------:R-:W-:Y:S01]  /*56a0*/  IADD3 R28, P5, R88, UR25, RZ ;  /* 0x00000019581c7c10 */ /* 0x000fe2000ffbe0ff */
[-C--:B--2---:R-:W-:Y:S01]  /*56b0*/  FMUL R97, R30, R13.reuse ;  /* 0x0000000d1e617220 */ /* 0x084fe20000400000 */
[----:B------:R-:W-:Y:S01]  /*56c0*/  ISETP.GT.AND P2, PT, R4, 0x8, P2 ;  /* 0x000000080400780c */ /* 0x000fe20001744270 */
[-C--:B------:R-:W-:Y:S01]  /*56d0*/  FMUL R43, R43, R13.reuse ;  /* 0x0000000d2b2b7220 */ /* 0x080fe20000400000 */
[----:B------:R-:W-:Y:S01]  /*56e0*/  IADD3.X R29, R89, UR28, RZ, P5, !PT ;  /* 0x0000001c591d7c10 */ /* 0x000fe2000affe4ff */
[-C--:B0-----:R-:W-:Y:S01]  /*56f0*/  FMUL R99, R31, R13.reuse ;  /* 0x0000000d1f637220 */ /* 0x081fe20000400000 */
[----:B------:R-:W-:Y:S01]  /*5700*/  IADD3 R88, P5, R90, UR25, RZ ;  /* 0x000000195a587c10 */ /* 0x000fe2000ffbe0ff */
[----:B------:R-:W-:Y:S01]  /*5710*/  @P3 STG.E desc[UR20][R26.64], R95 ;  /* 0x0000005f1a003986 */ /* 0x000fe2000c101914 */
[----:B------:R-:W-:Y:S01]  /*5720*/  ISETP.GT.AND P3, PT, R5, 0x10, PT ;  /* 0x000000100500780c */ /* 0x000fe20003f64270 */
[-C--:B------:R-:W-:Y:S01]  /*5730*/  FMUL R45, R45, R13.reuse ;  /* 0x0000000d2d2d7220 */ /* 0x080fe20000400000 */
[----:B------:R-:W-:Y:S01]  /*5740*/  IADD3.X R89, R91, UR28, RZ, P5, !PT ;  /* 0x0000001c5b597c10 */ /* 0x000fe2000affe4ff */
[----:B------:R-:W-:Y:S01]  /*5750*/  @P1 STG.E desc[UR20][R28.64], R97 ;  /* 0x000000611c001986 */ /* 0x000fe2000c101914 */
[----:B------:R-:W-:Y:S01]  /*5760*/  ISETP.GT.AND P5, PT, R4, RZ, P3 ;  /* 0x000000ff0400720c */ /* 0x000fe20001fa4270 */
[-C--:B-1----:R-:W-:Y:S01]  /*5770*/  FMUL R93, R32, R13.reuse ;  /* 0x0000000d205d7220 */ /* 0x082fe20000400000 */
[----:B------:R-:W-:Y:S01]  /*5780*/  ISETP.GT.AND P1, PT, R5, 0x11, PT ;  /* 0x000000110500780c */ /* 0x000fe20003f24270 */
[----:B------:R0:W-:Y:S01]  /*5790*/  @P2 STG.E desc[UR20][R88.64], R99 ;  /* 0x0000006358002986 */ /* 0x0001e2000c101914 */
[----:B------:R-:W-:Y:S01]  /*57a0*/  IADD3 R30, P6, R24, UR15, RZ ;  /* 0x0000000f181e7c10 */ /* 0x000fe2000ffde0ff */
[-C--:B------:R-:W-:Y:S01]  /*57b0*/  FMUL R47, R47, R13.reuse ;  /* 0x0000000d2f2f7220 */ /* 0x080fe20000400000 */
[----:B------:R-:W-:Y:S01]  /*57c0*/  ISETP.GT.AND P2, PT, R4, RZ, P1 ;  /* 0x000000ff0400720c */ /* 0x000fe20000f44270 */
[-C--:B------:R-:W-:Y:S01]  /*57d0*/  FMUL R49, R49, R13.reuse ;  /* 0x0000000d31317220 */ /* 0x080fe20000400000 */
[----:B------:R-:W-:Y:S01]  /*57e0*/  IADD3.X R31, R25, UR13, RZ, P6, !PT ;  /* 0x0000000d191f7c10 */ /* 0x000fe2000b7fe4ff */
[-C--:B------:R-:W-:Y:S01]  /*57f0*/  FMUL R51, R51, R13.reuse ;  /* 0x0000000d33337220 */ /* 0x080fe20000400000 */
[----:B------:R-:W-:Y:S01]  /*5800*/  IADD3 R90, P6, R26, UR15, RZ ;  /* 0x0000000f1a5a7c10 */ /* 0x000fe2000ffde0ff */
[-C--:B------:R-:W-:Y:S01]  /*5810*/  FMUL R53, R53, R13.reuse ;  /* 0x0000000d35357220 */ /* 0x080fe20000400000 */
[----:B------:R-:W-:Y:S01]  /*5820*/  ISETP.GT.AND P3, PT, R4, 0x8, P3 ;  /* 0x000000080400780c */ /* 0x000fe20001f64270 */
[----:B------:R1:W-:Y:S01]  /*5830*/  @P5 STG.E desc[UR20][R30.64], R93 ;  /* 0x0000005d1e005986 */ /* 0x0003e2000c101914 */
[----:B------:R-:W-:Y:S01]  /*5840*/  IADD3.X R91, R27, UR13, RZ, P6, !PT ;  /* 0x0000000d1b5b7c10 */ /* 0x000fe2000b7fe4ff */
[-C--:B0-----:R-:W-:Y:S01]  /*5850*/  FMUL R89, R34, R13.reuse ;  /* 0x0000000d22597220 */ /* 0x081fe20000400000 */
[----:B------:R-:W-:Y:S01]  /*5860*/  IADD3 R24, P5, R24, UR25, RZ ;  /* 0x0000001918187c10 */ /* 0x000fe2000ffbe0ff */
[-C--:B------:R-:W-:Y:S01]  /*5870*/  FMUL R55, R55, R13.reuse ;  /* 0x0000000d37377220 */ /* 0x080fe20000400000 */
[----:B------:R-:W-:Y:S01]  /*5880*/  ISETP.GT.AND P1, PT, R4, 0x8, P1 ;  /* 0x000000080400780c */ /* 0x000fe20000f24270 */
[----:B------:R-:W-:Y:S01]  /*5890*/  @P2 STG.E desc[UR20][R90.64], R33 ;  /* 0x000000215a002986 */ /* 0x000fe2000c101914 */
[----:B------:R-:W-:Y:S01]  /*58a0*/  IADD3.X R25, R25, UR28, RZ, P5, !PT ;  /* 0x0000001c19197c10 */ /* 0x000fe2000affe4ff */
[-C--:B------:R-:W-:Y:S01]  /*58b0*/  FMUL R57, R57, R13.reuse ;  /* 0x0000000d39397220 */ /* 0x080fe20000400000 */
[----:B------:R-:W-:Y:S01]  /*58c0*/  IADD3 R26, P5, R26, UR25, RZ ;  /* 0x000000191a1a7c10 */ /* 0x000fe2000ffbe0ff */
[-C--:B------:R-:W-:Y:S01]  /*58d0*/  FMUL R59, R59, R13.reuse ;  /* 0x0000000d3b3b7220 */ /* 0x080fe20000400000 */
[----:B------:R-:W-:Y:S01]  /*58e0*/  ISETP.GT.AND P2, PT, R5, 0x18, PT ;  /* 0x000000180500780c */ /* 0x000fe20003f44270 */
[----:B------:R0:W-:Y:S01]  /*58f0*/  @P3 STG.E desc[UR20][R24.64], R89 ;  /* 0x0000005918003986 */ /* 0x0001e2000c101914 */
[----:B------:R-:W-:Y:S01]  /*5900*/  IADD3.X R27, R27, UR28, RZ, P5, !PT ;  /* 0x0000001c1b1b7c10 */ /* 0x000fe2000affe4ff */
[-C--:B-1----:R-:W-:Y:S01]  /*5910*/  FMUL R93, R36, R13.reuse ;  /* 0x0000000d245d7220 */ /* 0x082fe20000400000 */
[----:B------:R-:W-:Y:S01]  /*5920*/  ISETP.GT.AND P5, PT, R4, RZ, P2 ;  /* 0x000000ff0400720c */ /* 0x000fe200017a4270 */
[-C--:B------:R-:W-:Y:S01]  /*5930*/  FMUL R61, R61, R13.reuse ;  /* 0x0000000d3d3d7220 */ /* 0x080fe20000400000 */
[----:B------:R-:W-:Y:S01]  /*5940*/  ISETP.GT.AND P3, PT, R5, 0x19, PT ;  /* 0x000000190500780c */ /* 0x000fe20003f64270 */
[----:B------:R1:W-:Y:S01]  /*5950*/  @P1 STG.E desc[UR20][R26.64], R35 ;  /* 0x000000231a001986 */ /* 0x0003e2000c101914 */
[----:B------:R-:W-:Y:S01]  /*5960*/  IADD3 R28, P6, R30, UR15, RZ ;  /* 0x0000000f1e1c7c10 */ /* 0x000fe2000ffde0ff */
[-C--:B------:R-:W-:Y:S01]  /*5970*/  FMUL R63, R63, R13.reuse ;  /* 0x0000000d3f3f7220 */ /* 0x080fe20000400000 */
[----:B------:R-:W-:Y:S01]  /*5980*/  ISETP.GT.AND P1, PT, R4, RZ, P3 ;  /* 0x000000ff0400720c */ /* 0x000fe20001f24270 */
[-C--:B------:R-:W-:Y:S01]  /*5990*/  FMUL R65, R65, R13.reuse ;  /* 0x0000000d41417220 */ /* 0x080fe20000400000 */
        /* <DEDUP_REMOVED lines=10> */
[----:B------:R-:W-:Y:S01]  /*5a40*/  ISETP.GT.AND P3, PT, R4, 0x8, P3 ;  /* 0x000000080400780c */ /* 0x000fe20001f64270 */
[----:B------:R0:W-:Y:S01]  /*5a50*/  @P1 STG.E desc[UR20][R32.64], R37 ;  /* 0x0000002520001986 */ /* 0x0001e2000c101914 */
[----:B------:R-:W-:Y:S01]  /*5a60*/  IADD3.X R25, R31, UR28, RZ, P5, !PT ;  /* 0x0000001c1f197c10 */ /* 0x000fe2000affe4ff */
[-C--:B------:R-:W-:Y:S01]  /*5a70*/  FMUL R73, R73, R13.reuse ;  /* 0x0000000d49497220 */ /* 0x080fe20000400000 */
[----:B-1----:R-:W-:Y:S01]  /*5a80*/  IADD3 R26, P5, R90, UR25, RZ ;  /* 0x000000195a1a7c10 */ /* 0x002fe2000ffbe0ff */
[-C--:B------:R-:W-:Y:S01]  /*5a90*/  FMUL R75, R75, R13.reuse ;  /* 0x0000000d4b4b7220 */ /* 0x080fe20000400000 */
[----:B------:R-:W-:Y:S01]  /*5aa0*/  ISETP.GT.AND P1, PT, R5, 0x20, PT ;  /* 0x000000200500780c */ /* 0x000fe20003f24270 */
[----:B------:R-:W-:Y:S01]  /*5ab0*/  @P2 STG.E desc[UR20][R24.64], R89 ;  /* 0x0000005918002986 */ /* 0x000fe2000c101914 */
[----:B------:R-:W-:Y:S01]  /*5ac0*/  IADD3.X R27, R91, UR28, RZ, P5, !PT ;  /* 0x0000001c5b1b7c10 */ /* 0x000fe2000affe4ff */
[-C--:B------:R-:W-:Y:S01]  /*5ad0*/  FMUL R77, R77, R13.reuse ;  /* 0x0000000d4d4d7220 */ /* 0x080fe20000400000 */
[----:B------:R-:W-:Y:S01]  /*5ae0*/  ISETP.GT.AND P5, PT, R4, RZ, P1 ;  /* 0x000000ff0400720c */ /* 0x000fe20000fa4270 */
[-C--:B------:R-:W-:Y:S01]  /*5af0*/  FMUL R79, R79, R13.reuse ;  /* 0x0000000d4f4f7220 */ /* 0x080fe20000400000 */
[----:B------:R-:W-:Y:S01]  /*5b00*/  ISETP.GT.AND P2, PT, R5, 0x21, PT ;  /* 0x000000210500780c */ /* 0x000fe20003f44270 */
[----:B------:R1:W-:Y:S01]  /*5b10*/  @P3 STG.E desc[UR20][R26.64], R39 ;  /* 0x000000271a003986 */ /* 0x0003e2000c101914 */
[----:B------:R-:W-:Y:S01]  /*5b20*/  IADD3 R30, P6, R28, UR15, RZ ;  /* 0x0000000f1c1e7c10 */ /* 0x000fe2000ffde0ff */
[-C--:B0-----:R-:W-:Y:S01]  /*5b30*/  FMUL R37, R40, R13.reuse ;  /* 0x0000000d28257220 */ /* 0x081fe20000400000 */
        /* <DEDUP_REMOVED lines=9> */
[-C--:B-1----:R-:W-:Y:S01]  /*5bd0*/  FMUL R39, R42, R13.reuse ;  /* 0x0000000d2a277220 */ /* 0x082fe20000400000 */
[----:B------:R-:W-:Y:S01]  /*5be0*/  IADD3 R24, P5, R28, UR25, RZ ;  /* 0x000000191c187c10 */ /* 0x000fe2000ffbe0ff */
[----:B------:R-:W-:Y:S01]  /*5bf0*/  FMUL R87, R87, R13 ;  /* 0x0000000d57577220 */ /* 0x000fe20000400000 */
[----:B------:R-:W-:Y:S01]  /*5c00*/  ISETP.GT.AND P2, PT, R4, 0x8, P2 ;  /* 0x000000080400780c */ /* 0x000fe20001744270 */
[----:B------:R-:W-:Y:S01]  /*5c10*/  @P3 STG.E desc[UR20][R34.64], R41 ;  /* 0x0000002922003986 */ /* 0x000fe2000c101914 */
[----:B------:R-:W-:-:S02]  /*5c20*/  IADD3.X R25, R29, UR28, RZ, P5, !PT ;  /* 0x0000001c1d197c10 */ /* 0x000fc4000affe4ff */
[----:B------:R-:W-:Y:S02]  /*5c30*/  IADD3 R26, P5, R32, UR25, RZ ;  /* 0x00000019201a7c10 */ /* 0x000fe4000ffbe0ff */
[----:B------:R-:W-:Y:S01]  /*5c40*/  ISETP.GT.AND P3, PT, R5, 0x28, PT ;  /* 0x000000280500780c */ /* 0x000fe20003f64270 */
[----:B------:R1:W-:Y:S01]  /*5c50*/  @P1 STG.E desc[UR20][R24.64], R39 ;  /* 0x0000002718001986 */ /* 0x0003e2000c101914 */
[----:B------:R-:W-:Y:S01]  /*5c60*/  IADD3.X R27, R33, UR28, RZ, P5, !PT ;  /* 0x0000001c211b7c10 */ /* 0x000fe2000affe4ff */
[----:B0-----:R-:W-:Y:S01]  /*5c70*/  FMUL R37, R44, R13 ;  /* 0x0000000d2c257220 */ /* 0x001fe20000400000 */
[----:B------:R-:W-:Y:S02]  /*5c80*/  ISETP.GT.AND P5, PT, R4, RZ, P3 ;  /* 0x000000ff0400720c */ /* 0x000fe40001fa4270 */
[----:B------:R-:W-:Y:S01]  /*5c90*/  ISETP.GT.AND P1, PT, R5, 0x29, PT ;  /* 0x000000290500780c */ /* 0x000fe20003f24270 */
[----:B------:R0:W-:Y:S01]  /*5ca0*/  @P2 STG.E desc[UR20][R26.64], R43 ;  /* 0x0000002b1a002986 */ /* 0x0001e2000c101914 */
[----:B------:R-:W-:-:S02]  /*5cb0*/  IADD3 R28, P6, R30, UR15, RZ ;  /* 0x0000000f1e1c7c10 */ /* 0x000fc4000ffde0ff */
[----:B------:R-:W-:Y:S02]  /*5cc0*/  ISETP.GT.AND P2, PT, R4, RZ, P1 ;  /* 0x000000ff0400720c */ /* 0x000fe40000f44270 */
[----:B------:R-:W-:Y:S01]  /*5cd0*/  IADD3.X R29, R31, UR13, RZ, P6, !PT ;  /* 0x0000000d1f1d7c10 */ /* 0x000fe2000b7fe4ff */
[----:B-1----:R-:W-:Y:S01]  /*5ce0*/  FMUL R39, R46, R13 ;  /* 0x0000000d2e277220 */ /* 0x002fe20000400000 */
[----:B------:R-:W-:Y:S02]  /*5cf0*/  IADD3 R32, P6, R34, UR15, RZ ;  /* 0x0000000f22207c10 */ /* 0x000fe4000ffde0ff */
[----:B------:R-:W-:Y:S01]  /*5d00*/  ISETP.GT.AND P3, PT, R4, 0x8, P3 ;  /* 0x000000080400780c */ /* 0x000fe20001f64270 */
[----:B------:R1:W-:Y:S01]  /*5d10*/  @P5 STG.E desc[UR20][R28.64], R37 ;  /* 0x000000251c005986 */ /* 0x0003e2000c101914 */
[----:B------:R-:W-:Y:S02]  /*5d20*/  IADD3.X R33, R35, UR13, RZ, P6, !PT ;  /* 0x0000000d23217c10 */ /* 0x000fe4000b7fe4ff */
[----:B------:R-:W-:-:S02]  /*5d30*/  IADD3 R24, P5, R30, UR25, RZ ;  /* 0x000000191e187c10 */ /* 0x000fc4000ffbe0ff */
[----:B------:R-:W-:Y:S01]  /*5d40*/  ISETP.GT.AND P1, PT, R4, 0x8, P1 ;  /* 0x000000080400780c */ /* 0x000fe20000f24270 */
[----:B------:R-:W-:Y:S01]  /*5d50*/  @P2 STG.E desc[UR20][R32.64], R45 ;  /* 0x0000002d20002986 */ /* 0x000fe2000c101914 */
[----:B------:R-:W-:Y:S02]  /*5d60*/  IADD3.X R25, R31, UR28, RZ, P5, !PT ;  /* 0x0000001c1f197c10 */ /* 0x000fe4000affe4ff */
[----:B0-----:R-:W-:Y:S02]  /*5d70*/  IADD3 R26, P5, R34, UR25, RZ ;  /* 0x00000019221a7c10 */ /* 0x001fe4000ffbe0ff */
[----:B------:R-:W-:Y:S01]  /*5d80*/  ISETP.GT.AND P2, PT, R5, 0x30, PT ;  /* 0x000000300500780c */ /* 0x000fe20003f44270 */
[----:B------:R0:W-:Y:S01]  /*5d90*/  @P3 STG.E desc[UR20][R24.64], R39 ;  /* 0x0000002718003986 */ /* 0x0001e2000c101914 */
[----:B------:R-:W-:Y:S01]  /*5da0*/  IADD3.X R27, R35, UR28, RZ, P5, !PT ;  /* 0x0000001c231b7c10 */ /* 0x000fe2000affe4ff */
[----:B-1----:R-:W-:Y:S01]  /*5db0*/  FMUL R37, R48, R13 ;  /* 0x0000000d30257220 */ /* 0x002fe20000400000 */
[----:B------:R-:W-:-:S02]  /*5dc0*/  ISETP.GT.AND P5, PT, R4, RZ, P2 ;  /* 0x000000ff0400720c */ /* 0x000fc400017a4270 */
[----:B------:R-:W-:Y:S01]  /*5dd0*/  ISETP.GT.AND P3, PT, R5, 0x31, PT ;  /* 0x000000310500780c */ /* 0x000fe20003f64270 */
[----:B------:R1:W-:Y:S01]  /*5de0*/  @P1 STG.E desc[UR20][R26.64], R47 ;  /* 0x0000002f1a001986 */ /* 0x0003e2000c101914 */
[----:B------:R-:W-:Y:S02]  /*5df0*/  IADD3 R30, P6, R28, UR15, RZ ;  /* 0x0000000f1c1e7c10 */ /* 0x000fe4000ffde0ff */
[----:B------:R-:W-:Y:S02]  /*5e00*/  ISETP.GT.AND P1, PT, R4, RZ, P3 ;  /* 0x000000ff0400720c */ /* 0x000fe40001f24270 */
[----:B------:R-:W-:Y:S01]  /*5e10*/  IADD3.X R31, R29, UR13, RZ, P6, !PT ;  /* 0x0000000d1d1f7c10 */ /* 0x000fe2000b7fe4ff */
[----:B0-----:R-:W-:Y:S01]  /*5e20*/  FMUL R39, R50, R13 ;  /* 0x0000000d32277220 */ /* 0x001fe20000400000 */
[----:B------:R-:W-:Y:S02]  /*5e30*/  IADD3 R34, P6, R32, UR15, RZ ;  /* 0x0000000f20227c10 */ /* 0x000fe4000ffde0ff */
[----:B------:R-:W-:Y:S01]  /*5e40*/  ISETP.GT.AND P2, PT, R4, 0x8, P2 ;  /* 0x000000080400780c */ /* 0x000fe20001744270 */
[----:B------:R0:W-:Y:S01]  /*5e50*/  @P5 STG.E desc[UR20][R30.64], R37 ;  /* 0x000000251e005986 */ /* 0x0001e2000c101914 */
[----:B------:R-:W-:-:S02]  /*5e60*/  IADD3.X R35, R33, UR13, RZ, P6, !PT ;  /* 0x0000000d21237c10 */ /* 0x000fc4000b7fe4ff */
[----:B------:R-:W-:Y:S02]  /*5e70*/  IADD3 R24, P5, R28, UR25, RZ ;  /* 0x000000191c187c10 */ /* 0x000fe4000ffbe0ff */
[----:B------:R-:W-:Y:S01]  /*5e80*/  ISETP.GT.AND P3, PT, R4, 0x8, P3 ;  /* 0x000000080400780c */ /* 0x000fe20001f64270 */
[----:B------:R-:W-:Y:S01]  /*5e90*/  @P1 STG.E desc[UR20][R34.64], R49 ;  /* 0x0000003122001986 */ /* 0x000fe2000c101914 */
[----:B------:R-:W-:Y:S02]  /*5ea0*/  IADD3.X R25, R29, UR28, RZ, P5, !PT ;  /* 0x0000001c1d197c10 */ /* 0x000fe4000affe4ff */
[----:B-1----:R-:W-:Y:S02]  /*5eb0*/  IADD3 R26, P5, R32, UR25, RZ ;  /* 0x00000019201a7c10 */ /* 0x002fe4000ffbe0ff */
[----:B------:R-:W-:Y:S01]  /*5ec0*/  ISETP.GT.AND P1, PT, R5, 0x38, PT ;  /* 0x000000380500780c */ /* 0x000fe20003f24270 */
[----:B------:R1:W-:Y:S01]  /*5ed0*/  @P2 STG.E desc[UR20][R24.64], R39 ;  /* 0x0000002718002986 */ /* 0x0003e2000c101914 */
[----:B------:R-:W-:Y:S01]  /*5ee0*/  IADD3.X R27, R33, UR28, RZ, P5, !PT ;  /* 0x0000001c211b7c10 */ /* 0x000fe2000affe4ff */
[----:B0-----:R-:W-:Y:S01]  /*5ef0*/  FMUL R37, R52, R13 ;  /* 0x0000000d34257220 */ /* 0x001fe20000400000 */
[----:B------:R-:W-:-:S02]  /*5f00*/  ISETP.GT.AND P5, PT, R4, RZ, P1 ;  /* 0x000000ff0400720c */ /* 0x000fc40000fa4270 */
[----:B------:R-:W-:Y:S01]  /*5f10*/  ISETP.GT.AND P2, PT, R5, 0x39, PT ;  /* 0x000000390500780c */ /* 0x000fe20003f44270 */
[----:B------:R0:W-:Y:S01]  /*5f20*/  @P3 STG.E desc[UR20][R26.64], R51 ;  /* 0x000000331a003986 */ /* 0x0001e2000c101914 */
[----:B------:R-:W-:Y:S02]  /*5f30*/  IADD3 R28, P6, R30, UR15, RZ ;  /* 0x0000000f1e1c7c10 */ /* 0x000fe4000ffde0ff */
[----:B------:R-:W-:Y:S02]  /*5f40*/  ISETP.GT.AND P3, PT, R4, RZ, P2 ;  /* 0x000000ff0400720c */ /* 0x000fe40001764270 */
[----:B------:R-:W-:Y:S01]  /*5f50*/  IADD3.X R29, R31, UR13, RZ, P6, !PT ;  /* 0x0000000d1f1d7c10 */ /* 0x000fe2000b7fe4ff */
[----:B-1----:R-:W-:Y:S01]  /*5f60*/  FMUL R39, R54, R13 ;  /* 0x0000000d36277220 */ /* 0x002fe20000400000 */
        /* <DEDUP_REMOVED lines=123> */
[----:B------:R-:W-:-:S02]  /*6720*/  IADD3 R24, P5, R30, UR25, RZ ;  /* 0x000000191e187c10 */ /* 0x000fc4000ffbe0ff */
[----:B------:R-:W-:Y:S02]  /*6730*/  IADD3.X R33, R35, UR13, RZ, P6, !PT ;  /* 0x0000000d23217c10 */ /* 0x000fe4000b7fe4ff */
[----:B------:R-:W-:Y:S02]  /*6740*/  ISETP.GT.AND P2, PT, R4, 0x8, P2 ;  /* 0x000000080400780c */ /* 0x000fe40001744270 */
[----:B------:R-:W-:Y:S01]  /*6750*/  IADD3.X R25, R31, UR28, RZ, P5, !PT ;  /* 0x0000001c1f197c10 */ /* 0x000fe2000affe4ff */
[----:B------:R-:W-:Y:S01]  /*6760*/  @P3 STG.E desc[UR20][R32.64], R77 ;  /* 0x0000004d20003986 */ /* 0x000fe2000c101914 */
[----:B0-----:R-:W-:Y:S02]  /*6770*/  IADD3 R26, P5, R34, UR25, RZ ;  /* 0x00000019221a7c10 */ /* 0x001fe4000ffbe0ff */
[----:B------:R-:W-:Y:S01]  /*6780*/  ISETP.GT.AND P3, PT, R5, 0x70, PT ;  /* 0x000000700500780c */ /* 0x000fe20003f64270 */
[----:B------:R0:W-:Y:S01]  /*6790*/  @P1 STG.E desc[UR20][R24.64], R39 ;  /* 0x0000002718001986 */ /* 0x0001e2000c101914 */
[----:B------:R-:W-:Y:S01]  /*67a0*/  IADD3.X R27, R35, UR28, RZ, P5, !PT ;  /* 0x0000001c231b7c10 */ /* 0x000fe2000affe4ff */
[----:B-1----:R-:W-:Y:S01]  /*67b0*/  FMUL R37, R80, R13 ;  /* 0x0000000d50257220 */ /* 0x002fe20000400000 */
[----:B------:R-:W-:-:S02]  /*67c0*/  ISETP.GT.AND P1, PT, R5, 0x71, PT ;  /* 0x000000710500780c */ /* 0x000fc40003f24270 */
[----:B------:R-:W-:Y:S01]  /*67d0*/  ISETP.GT.AND P5, PT, R4, RZ, P3 ;  /* 0x000000ff0400720c */ /* 0x000fe20001fa4270 */
[----:B------:R1:W-:Y:S01]  /*67e0*/  @P2 STG.E desc[UR20][R26.64], R79 ;  /* 0x0000004f1a002986 */ /* 0x0003e2000c101914 */
[----:B------:R-:W-:Y:S02]  /*67f0*/  IADD3 R30, P6, R28, UR15, RZ ;  /* 0x0000000f1c1e7c10 */ /* 0x000fe4000ffde0ff */
[----:B------:R-:W-:Y:S02]  /*6800*/  ISETP.GT.AND P2, PT, R4, RZ, P1 ;  /* 0x000000ff0400720c */ /* 0x000fe40000f44270 */
[----:B------:R-:W-:Y:S01]  /*6810*/  IADD3.X R31, R29, UR13, RZ, P6, !PT ;  /* 0x0000000d1d1f7c10 */ /* 0x000fe2000b7fe4ff */
[----:B0-----:R-:W-:Y:S01]  /*6820*/  FMUL R39, R82, R13 ;  /* 0x0000000d52277220 */ /* 0x001fe20000400000 */
[----:B------:R-:W-:Y:S02]  /*6830*/  IADD3 R34, P6, R32, UR15, RZ ;  /* 0x0000000f20227c10 */ /* 0x000fe4000ffde0ff */
[----:B------:R-:W-:-:S02]  /*6840*/  ISETP.GT.AND P3, PT, R4, 0x8, P3 ;  /* 0x000000080400780c */ /* 0x000fc40001f64270 */
[----:B------:R-:W-:Y:S01]  /*6850*/  IADD3.X R35, R33, UR13, RZ, P6, !PT ;  /* 0x0000000d21237c10 */ /* 0x000fe2000b7fe4ff */
[----:B------:R-:W-:Y:S01]  /*6860*/  @P5 STG.E desc[UR20][R30.64], R37 ;  /* 0x000000251e005986 */ /* 0x000fe2000c101914 */
[----:B------:R-:W-:Y:S02]  /*6870*/  ISETP.GT.AND P5, PT, R4, 0x8, P1 ;  /* 0x000000080400780c */ /* 0x000fe40000fa4270 */
[----:B------:R-:W-:Y:S01]  /*6880*/  IADD3 R24, P1, R28, UR25, RZ ;  /* 0x000000191c187c10 */ /* 0x000fe2000ff3e0ff */
[----:B------:R-:W-:Y:S01]  /*6890*/  @P2 STG.E desc[UR20][R34.64], R81 ;  /* 0x0000005122002986 */ /* 0x000fe2000c101914 */
[----:B-1----:R-:W-:Y:S02]  /*68a0*/  IADD3 R26, P2, R32, UR25, RZ ;  /* 0x00000019201a7c10 */ /* 0x002fe4000ff5e0ff */
[----:B------:R-:W-:Y:S02]  /*68b0*/  IADD3.X R25, R29, UR28, RZ, P1, !PT ;  /* 0x0000001c1d197c10 */ /* 0x000fe40008ffe4ff */
[----:B------:R-:W-:-:S02]  /*68c0*/  IADD3.X R27, R33, UR28, RZ, P2, !PT ;  /* 0x0000001c211b7c10 */ /* 0x000fc400097fe4ff */
[C---:B------:R-:W-:Y:S01]  /*68d0*/  ISETP.GT.AND P2, PT, R5.reuse, 0x78, PT ;  /* 0x000000780500780c */ /* 0x040fe20003f44270 */
[----:B------:R0:W-:Y:S01]  /*68e0*/  @P3 STG.E desc[UR20][R24.64], R39 ;  /* 0x0000002718003986 */ /* 0x0001e2000c101914 */
[----:B------:R-:W-:Y:S02]  /*68f0*/  IADD3 R28, P6, R30, UR15, RZ ;  /* 0x0000000f1e1c7c10 */ /* 0x000fe4000ffde0ff */
[----:B------:R-:W-:Y:S01]  /*6900*/  ISETP.GT.AND P1, PT, R5, 0x79, PT ;  /* 0x000000790500780c */ /* 0x000fe20003f24270 */
[----:B------:R1:W-:Y:S01]  /*6910*/  @P5 STG.E desc[UR20][R26.64], R83 ;  /* 0x000000531a005986 */ /* 0x0003e2000c101914 */
[----:B------:R-:W-:Y:S02]  /*6920*/  IADD3 R32, P3, R34, UR15, RZ ;  /* 0x0000000f22207c10 */ /* 0x000fe4000ff7e0ff */
[----:B------:R-:W-:Y:S02]  /*6930*/  ISETP.GT.AND P5, PT, R4, RZ, P2 ;  /* 0x000000ff0400720c */ /* 0x000fe400017a4270 */
[----:B------:R-:W-:-:S02]  /*6940*/  IADD3.X R29, R31, UR13, RZ, P6, !PT ;  /* 0x0000000d1f1d7c10 */ /* 0x000fc4000b7fe4ff */
[----:B------:R-:W-:Y:S01]  /*6950*/  ISETP.GT.AND P6, PT, R4, RZ, P1 ;  /* 0x000000ff0400720c */ /* 0x000fe20000fc4270 */
[-C--:B0-----:R-:W-:Y:S01]  /*6960*/  FMUL R25, R84, R13.reuse ;  /* 0x0000000d54197220 */ /* 0x081fe20000400000 */
[----:B------:R-:W-:Y:S02]  /*6970*/  IADD3.X R33, R35, UR13, RZ, P3, !PT ;  /* 0x0000000d23217c10 */ /* 0x000fe40009ffe4ff */
[----:B------:R-:W-:Y:S01]  /*6980*/  ISETP.GT.AND P2, PT, R4, 0x8, P2 ;  /* 0x000000080400780c */ /* 0x000fe20001744270 */
[----:B-1----:R-:W-:Y:S01]  /*6990*/  FMUL R27, R86, R13 ;  /* 0x0000000d561b7220 */ /* 0x002fe20000400000 */
[----:B------:R-:W-:Y:S02]  /*69a0*/  IADD3 R30, P3, R30, UR25, RZ ;  /* 0x000000191e1e7c10 */ /* 0x000fe4000ff7e0ff */
[----:B------:R-:W-:Y:S01]  /*69b0*/  ISETP.GT.AND P1, PT, R4, 0x8, P1 ;  /* 0x000000080400780c */ /* 0x000fe20000f24270 */
[----:B------:R0:W-:Y:S01]  /*69c0*/  @P5 STG.E desc[UR20][R28.64], R25 ;  /* 0x000000191c005986 */ /* 0x0001e2000c101914 */
[----:B------:R-:W-:-:S02]  /*69d0*/  IADD3.X R31, R31, UR28, RZ, P3, !PT ;  /* 0x0000001c1f1f7c10 */ /* 0x000fc40009ffe4ff */
[----:B------:R-:W-:Y:S01]  /*69e0*/  IADD3 R4, P3, R34, UR25, RZ ;  /* 0x0000001922047c10 */ /* 0x000fe2000ff7e0ff */
[----:B------:R0:W-:Y:S03]  /*69f0*/  @P6 STG.E desc[UR20][R32.64], R85 ;  /* 0x0000005520006986 */ /* 0x0001e6000c101914 */
[----:B------:R-:W-:Y:S01]  /*6a00*/  IADD3.X R5, R35, UR28, RZ, P3, !PT ;  /* 0x0000001c23057c10 */ /* 0x000fe20009ffe4ff */
[----:B------:R0:W-:Y:S04]  /*6a10*/  @P2 STG.E desc[UR20][R30.64], R27 ;  /* 0x0000001b1e002986 */ /* 0x0001e8000c101914 */
[----:B------:R0:W-:Y:S04]  /*6a20*/  @P1 STG.E desc[UR20][R4.64], R87 ;  /* 0x0000005704001986 */ /* 0x0001e8000c101914 */
.L_x_157:
[----:B------:R-:W-:Y:S05]  /*6a30*/  BSYNC B0 ;  /* 0x0000000000007941 */ /* 0x000fea0003800000 */
.L_x_29:
[----:B------:R-:W-:Y:S01]  /*6a40*/  LEA R2, P1, R8, R2, 0x1 ;  /* 0x0000000208027211 */ /* 0x000fe200078208ff */
[----:B------:R-:W-:Y:S01]  /*6a50*/  ULDC.64 UR8, c[0x0][0x750] ;  /* 0x0001d40000087ab9 */ /* 0x000fe20000000a00 */
[----:B------:R-:W-:Y:S01]  /*6a60*/  IMAD.U32 R0, RZ, RZ, UR17 ;  /* 0x00000011ff007e24 */ /* 0x000fe2000f8e00ff */
[----:B------:R-:W-:Y:S01]  /*6a70*/  PRMT R24, RZ, 0x7610, R24 ;  /* 0x00007610ff187816 */ /* 0x000fe20000000018 */
[----:B0-----:R-:W-:Y:S02]  /*6a80*/  IMAD.MOV.U32 R5, RZ, RZ, -0x1 ;  /* 0xffffffffff057424 */ /* 0x001fe400078e00ff */
[----:B------:R-:W-:Y:S01]  /*6a90*/  IMAD.X R3, R22, 0x1, R3, P1 ;  /* 0x0000000116037824 */ /* 0x000fe200008e0603 */
[----:B------:R-:W-:Y:S01]  /*6aa0*/  ISETP.GE.U32.AND P1, PT, R2, UR8, PT ;  /* 0x0000000802007c0c */ /* 0x000fe2000bf26070 */
[----:B------:R0:W-:Y:S01]  /*6ab0*/  SYNCS.ARRIVE.TRANS64.A1T0 RZ, [R0+UR23], RZ ;  /* 0x000000ff00ff79a7 */ /* 0x0001e20008100017 */
[----:B------:R-:W-:Y:S02]  /*6ac0*/  IMAD.MOV.U32 R4, RZ, RZ, -0x1 ;  /* 0xffffffffff047424 */ /* 0x000fe400078e00ff */
[----:B------:R-:W-:Y:S01]  /*6ad0*/  ISETP.GE.U32.AND.EX P1, PT, R3, UR9, PT, P1 ;  /* 0x0000000903007c0c */ /* 0x000fe2000bf26110 */
[----:B0-----:R-:W-:-:S12]  /*6ae0*/  IMAD.MOV.U32 R0, RZ, RZ, -0x1 ;  /* 0xffffffffff007424 */ /* 0x001fd800078e00ff */
[----:B------:R-:W-:Y:S05]  /*6af0*/  @P1 BRA `(.L_x_158) ;  /* 0x0000000400481947 */ /* 0x000fea0003800000 */
[----:B------:R-:W0:Y:S01]  /*6b00*/  LDC.64 R28, c[0x0][0x728] ;  /* 0x0001ca00ff1c7b82 */ /* 0x000e220000000a00 */
[----:B------:R-:W0:Y:S01]  /*6b10*/  S2R R34, SR_CTAID.X ;  /* 0x0000000000227919 */ /* 0x000e220000002500 */
[----:B------:R-:W-:Y:S02]  /*6b20*/  IMAD.MOV.U32 R26, RZ, RZ, R2 ;  /* 0x000000ffff1a7224 */ /* 0x000fe400078e0002 */
[----:B------:R-:W-:Y:S01]  /*6b30*/  IMAD.MOV.U32 R27, RZ, RZ, R3 ;  /* 0x000000ffff1b7224 */ /* 0x000fe200078e0003 */
[----:B------:R-:W0:Y:S03]  /*6b40*/  S2R R35, SR_CTAID.Y ;  /* 0x0000000000237919 */ /* 0x000e260000002600 */
[----:B------:R-:W1:Y:S08]  /*6b50*/  LDC R0, c[0x0][0x730] ;  /* 0x0001cc00ff007b82 */ /* 0x000e700000000800 */
[----:B----4-:R-:W4:Y:S01]  /*6b60*/  LDC.64 R32, c[0x0][0x720] ;  /* 0x0001c800ff207b82 */ /* 0x010f220000000a00 */
[----:B0-----:R-:W-:-:S04]  /*6b70*/  ISETP.NE.U32.AND P1, PT, R28, RZ, PT ;  /* 0x000000ff1c00720c */ /* 0x001fc80003f25070 */
[----:B------:R-:W-:-:S13]  /*6b80*/  ISETP.NE.AND.EX P1, PT, R29, RZ, PT, P1 ;  /* 0x000000ff1d00720c */ /* 0x000fda0003f25310 */
[----:B-1--4-:R-:W-:Y:S05]  /*6b90*/  @!P1 BRA `(.L_x_159) ;  /* 0x0000000000289947 */ /* 0x012fea0003800000 */
        /* <DEDUP_REMOVED lines=10> */
.L_x_159:
[-CC-:B------:R-:W-:Y:S01]  /*6c40*/  SHF.R.U64 R28, R26, R0.reuse, R27.reuse ;  /* 0x000000001a1c7219 */ /* 0x180fe2000000121b */
[----:B------:R-:W0:Y:S01]  /*6c50*/  LDC.64 R38, c[0x0][0x740] ;  /* 0x0001d000ff267b82 */ /* 0x000e220000000a00 */
[----:B------:R-:W-:Y:S01]  /*6c60*/  SHF.R.U32.HI R0, RZ, R0, R27 ;  /* 0x00000000ff007219 */ /* 0x000fe2000001161b */
[----:B------:R-:W-:Y:S01]  /*6c70*/  ULDC UR8, c[0x0][0x150] ;  /* 0x0000540000087ab9 */ /* 0x000fe20000000800 */
[----:B------:R-:W-:Y:S02]  /*6c80*/  IADD3 R25, P1, RZ, -R28, RZ ;  /* 0x8000001cff197210 */ /* 0x000fe40007f3e0ff */
[----:B------:R-:W-:-:S03]  /*6c90*/  I2FP.F32.U32 R26, R34 ;  /* 0x00000022001a7245 */ /* 0x000fc60000201000 */
[----:B------:R-:W1:Y:S01]  /*6ca0*/  LDC R24, c[0x0][0x718] ;  /* 0x0001c600ff187b82 */ /* 0x000e620000000800 */
[----:B------:R-:W-:Y:S02]  /*6cb0*/  IMAD.X R5, RZ, RZ, ~R0, P1 ;  /* 0x000000ffff057224 */ /* 0x000fe400008e0e00 */
[----:B------:R-:W-:Y:S01]  /*6cc0*/  FMUL R26, R26, UR8 ;  /* 0x000000081a1a7c20 */ /* 0x000fe20008400000 */
[----:B------:R-:W-:Y:S01]  /*6cd0*/  ULDC UR8, c[0x0][0x154] ;  /* 0x0000550000087ab9 */ /* 0x000fe20000000800 */
[-C--:B------:R-:W-:Y:S02]  /*6ce0*/  IMAD R0, R5, R32.reuse, RZ ;  /* 0x0000002005007224 */ /* 0x080fe400078e02ff */
[C---:B------:R-:W-:Y:S01]  /*6cf0*/  IMAD.WIDE.U32 R4, R25.reuse, R32, R2 ;  /* 0x0000002019047225 */ /* 0x040fe200078e0002 */
[----:B------:R-:W4:Y:S01]  /*6d00*/  LDC R29, c[0x0][0x708] ;  /* 0x0001c200ff1d7b82 */ /* 0x000f220000000800 */
[----:B------:R-:W2:Y:S02]  /*6d10*/  F2I.U32.TRUNC.NTZ R26, R26 ;  /* 0x0000001a001a7305 */ /* 0x000ea4000020f000 */
[----:B------:R-:W-:-:S04]  /*6d20*/  IMAD R25, R25, R33, R0 ;  /* 0x0000002119197224 */ /* 0x000fc800078e0200 */
[----:B------:R-:W-:Y:S01]  /*6d30*/  IMAD.IADD R5, R5, 0x1, R25 ;  /* 0x0000000105057824 */ /* 0x000fe200078e0219 */
[----:B------:R-:W3:Y:S01]  /*6d40*/  LDC R36, c[0x0][0x758] ;  /* 0x0001d600ff247b82 */ /* 0x000ee20000000800 */
[----:B------:R-:W-:Y:S02]  /*6d50*/  I2FP.F32.U32 R25, R35 ;  /* 0x0000002300197245 */ /* 0x000fe40000201000 */
[----:B0-----:R-:W-:-:S03]  /*6d60*/  ISETP.NE.U32.AND P1, PT, R38, RZ, PT ;  /* 0x000000ff2600720c */ /* 0x001fc60003f25070 */
[----:B------:R-:W-:Y:S01]  /*6d70*/  FMUL R25, R25, UR8 ;  /* 0x0000000819197c20 */ /* 0x000fe20008400000 */
[----:B------:R-:W-:Y:S01]  /*6d80*/  ISETP.NE.AND.EX P1, PT, R39, RZ, PT, P1 ;  /* 0x000000ff2700720c */ /* 0x000fe20003f25310 */
[----:B------:R-:W0:Y:S01]  /*6d90*/  LDC R27, c[0x0][0x144] ;  /* 0x00005100ff1b7b82 */ /* 0x000e220000000800 */
[-CC-:B-1----:R-:W-:Y:S01]  /*6da0*/  SHF.R.U32.HI R0, RZ, R24.reuse, R5.reuse ;  /* 0x00000018ff007219 */ /* 0x182fe20000011605 */
[----:B--2---:R-:W-:Y:S01]  /*6db0*/  IMAD.MOV R26, RZ, RZ, -R26 ;  /* 0x000000ffff1a7224 */ /* 0x004fe200078e0a1a */
[----:B------:R-:W-:-:S05]  /*6dc0*/  SHF.R.U64 R31, R4, R24, R5 ;  /* 0x00000018041f7219 */ /* 0x000fca0000001205 */
[----:B------:R-:W1:Y:S01]  /*6dd0*/  LDC R32, c[0x0][0x148] ;  /* 0x00005200ff207b82 */ /* 0x000e620000000800 */
[-CC-:B----4-:R-:W-:Y:S02]  /*6de0*/  SHF.R.U64 R30, R31, R29.reuse, R0.reuse ;  /* 0x0000001d1f1e7219 */ /* 0x190fe40000001200 */
[----:B------:R-:W-:Y:S02]  /*6df0*/  SHF.R.U32.HI R5, RZ, R29, R0 ;  /* 0x0000001dff057219 */ /* 0x000fe40000011600 */
[----:B------:R2:W4:Y:S03]  /*6e00*/  F2I.U32.TRUNC.NTZ R0, R25 ;  /* 0x0000001900007305 */ /* 0x000526000020f000 */
[----:B------:R-:W1:Y:S01]  /*6e10*/  LDC R37, c[0x0][0x748] ;  /* 0x0001d200ff257b82 */ /* 0x000e620000000800 */
[-CC-:B---3--:R-:W-:Y:S02]  /*6e20*/  SHF.R.U64 R33, R30, R36.reuse, R5.reuse ;  /* 0x000000241e217219 */ /* 0x188fe40000001205 */
[----:B------:R-:W-:-:S03]  /*6e30*/  SHF.R.U32.HI R5, RZ, R36, R5 ;  /* 0x00000024ff057219 */ /* 0x000fc60000011605 */
[----:B------:R-:W-:Y:S02]  /*6e40*/  IMAD.MOV.U32 R4, RZ, RZ, R33 ;  /* 0x000000ffff047224 */ /* 0x000fe400078e0021 */
[----:B------:R-:W3:Y:S01]  /*6e50*/  LDC R40, c[0x0][0x738] ;  /* 0x0001ce00ff287b82 */ /* 0x000ee20000000800 */
[----:B0-----:R-:W-:-:S07]  /*6e60*/  IMAD R34, R27, R26, R34 ;  /* 0x0000001a1b227224 */ /* 0x001fce00078e0222 */
[----:B------:R-:W0:Y:S08]  /*6e70*/  LDC R41, c[0x0][0x710] ;  /* 0x0001c400ff297b82 */ /* 0x000e300000000800 */
[----:B------:R-:W0:Y:S01]  /*6e80*/  LDC R42, c[0x0][0x700] ;  /* 0x0001c000ff2a7b82 */ /* 0x000e220000000800 */
[----:B--2-4-:R-:W-:Y:S05]  /*6e90*/  @!P1 BRA `(.L_x_160) ;  /* 0x0000000000289947 */ /* 0x014fea0003800000 */
[----:B------:R-:W2:Y:S02]  /*6ea0*/  LDC R4, c[0x0][0x74c] ;  /* 0x0001d300ff047b82 */ /* 0x000ea40000000800 */
[----:B--2---:R-:W-:-:S05]  /*6eb0*/  IADD3 R27, P1, R33, R4, RZ ;  /* 0x00000004211b7210 */ /* 0x004fca0007f3e0ff */
        /* <DEDUP_REMOVED lines=8> */
.L_x_160:
[----:B-1----:R-:W-:Y:S01]  /*6f40*/  SHF.R.U64 R4, R4, R37, R5 ;  /* 0x0000002504047219 */ /* 0x002fe20000001205 */
[----:B------:R-:W-:Y:S01]  /*6f50*/  IMAD.MOV R5, RZ, RZ, -R0 ;  /* 0x000000ffff057224 */ /* 0x000fe200078e0a00 */
[----:B------:R-:W-:Y:S02]  /*6f60*/  LOP3.LUT R0, R30, R19, RZ, 0xc0, !PT ;  /* 0x000000131e007212 */ /* 0x000fe400078ec0ff */
[----:B------:R-:W-:Y:S01]  /*6f70*/  LOP3.LUT R31, R31, R20, RZ, 0xc0, !PT ;  /* 0x000000141f1f7212 */ /* 0x000fe200078ec0ff */
[----:B------:R-:W-:Y:S02]  /*6f80*/  IMAD.MOV R24, RZ, RZ, -R4 ;  /* 0x000000ffff187224 */ /* 0x000fe400078e0a04 */
[----:B------:R-:W-:Y:S02]  /*6f90*/  @P4 IMAD R34, R32, R5, R35 ;  /* 0x0000000520224224 */ /* 0x000fe400078e0223 */
[----:B------:R-:W-:Y:S02]  /*6fa0*/  IMAD R5, R23, R4, R0 ;  /* 0x0000000417057224 */ /* 0x000fe400078e0200 */
[----:B---3--:R-:W-:-:S02]  /*6fb0*/  IMAD R0, R24, R40, R33 ;  /* 0x0000002818007224 */ /* 0x008fc400078e0221 */
[----:B0-----:R-:W-:Y:S02]  /*6fc0*/  IMAD R5, R5, R41, R34 ;  /* 0x0000002905057224 */ /* 0x001fe400078e0222 */
[----:B------:R-:W-:Y:S02]  /*6fd0*/  IMAD R0, R0, R42, R31 ;  /* 0x0000002a00007224 */ /* 0x000fe400078e021f */
[----:B------:R-:W-:-:S03]  /*6fe0*/  IMAD.MOV.U32 R24, RZ, RZ, 0x1 ;  /* 0x00000001ff187424 */ /* 0x000fc600078e00ff */
[----:B------:R-:W-:Y:S02]  /*6ff0*/  SEL R4, R0, R5, !P4 ;  /* 0x0000000500047207 */ /* 0x000fe40006000000 */
[----:B------:R-:W-:Y:S01]  /*7000*/  SEL R5, R5, R0, !P4 ;  /* 0x0000000005057207 */ /* 0x000fe20006000000 */
[----:B------:R-:W-:-:S07]  /*7010*/  IMAD.MOV.U32 R0, RZ, RZ, R28 ;  /* 0x000000ffff007224 */ /* 0x000fce00078e001c */
.L_x_158:
[----:B------:R-:W-:Y:S01]  /*7020*/  LOP3.LUT P1, RZ, R24, 0xff, RZ, 0xc0, !PT ;  /* 0x000000ff18ff7812 */ /* 0x000fe2000782c0ff */
[----:B------:R-:W-:Y:S01]  /*7030*/  UIMAD.WIDE.U32 UR8, UR5, -0x33333333, URZ ;  /* 0xcccccccd050878a5 */ /* 0x000fe2000f8e003f */
[----:B------:R-:W-:-:S03]  /*7040*/  LOP3.LUT R102, R102, 0x1, RZ, 0x3c, !PT ;  /* 0x0000000166667812 */ /* 0x000fc600078e3cff */
[----:B------:R-:W-:-:S04]  /*7050*/  USHF.R.U32.HI UR8, URZ, 0x2, UR9 ;  /* 0x000000023f087899 */ /* 0x000fc80008011609 */
[----:B------:R-:W-:-:S04]  /*7060*/  UIMAD UR5, UR8, -0x5, UR5 ;  /* 0xfffffffb080578a4 */ /* 0x000fc8000f8e0205 */
[----:B------:R-:W-:Y:S08]  /*7070*/  @P1 BRA `(.L_x_161) ;  /* 0xffffffa400cc1947 */ /* 0x000ff0000383ffff */
[----:B------:R-:W-:Y:S05]  /*7080*/  EXIT ;  /* 0x000000000000794d */ /* 0x000fea0003800000 */
.L_x_17:
[----:B------:R-:W-:-:S08]  /*7090*/  ISETP.NE.AND P0, PT, R22, RZ, PT ;  /* 0x000000ff1600720c */ /* 0x000fd00003f05270 */
[----:B--2-45:R-:W0:-:S00]  /*70a0*/  USETMAXREG.DEALLOC.CTAPOOL 0x28 ;  /* 0x00000028000079c8 */ /* 0x034e0000080e0500 */
[----:B------:R-:W-:Y:S05]  /*70b0*/  @P0 EXIT ;  /* 0x000000000000094d */ /* 0x000fea0003800000 */
[----:B0-----:R-:W-:Y:S01]  /*70c0*/  LOP3.LUT P0, RZ, R15, 0xff, RZ, 0xc0, !PT ;  /* 0x000000ff0fff7812 */ /* 0x001fe2000780c0ff */
[----:B------:R-:W-:Y:S02]  /*70d0*/  IMAD.MOV.U32 R7, RZ, RZ, 0x1 ;  /* 0x00000001ff077424 */ /* 0x000fe400078e00ff */
[----:B------:R-:W-:-:S10]  /*70e0*/  IMAD.MOV.U32 R13, RZ, RZ, RZ ;  /* 0x000000ffff0d7224 */ /* 0x000fd400078e00ff */
[----:B------:R-:W-:Y:S05]  /*70f0*/  @!P0 BRA `(.L_x_162) ;  /* 0x0000000c008c8947 */ /* 0x000fea0003800000 */
[----:B------:R-:W0:Y:S01]  /*7100*/  S2R R18, SR_CgaCtaId ;  /* 0x0000000000127919 */ /* 0x000e220000008800 */
[----:B------:R-:W-:Y:S01]  /*7110*/  LOP3.LUT P0, RZ, R10, 0x1f, RZ, 0xc0, !PT ;  /* 0x0000001f0aff7812 */ /* 0x000fe2000780c0ff */
[----:B------:R-:W-:Y:S01]  /*7120*/  ULDC UR5, c[0x0][0x758] ;  /* 0x0001d60000057ab9 */ /* 0x000fe20000000800 */
[----:B------:R-:W-:Y:S01]  /*7130*/  UMOV UR7, 0xffffffff ;  /* 0xffffffff00077882 */ /* 0x000fe20000000000 */
[----:B------:R-:W-:Y:S01]  /*7140*/  BSSY B0, `(.L_x_162) ;  /* 0x00000de000007945 */ /* 0x000fe20003800000 */
[----:B------:R-:W-:Y:S01]  /*7150*/  USHF.L.U32 UR7, UR7, UR5, URZ ;  /* 0x0000000507077299 */ /* 0x000fe2000800063f */
[C---:B------:R-:W-:Y:S01]  /*7160*/  ISETP.NE.AND P2, PT, R11.reuse, RZ, PT ;  /* 0x000000ff0b00720c */ /* 0x040fe20003f45270 */
[----:B------:R-:W-:Y:S01]  /*7170*/  IMAD.MOV.U32 R15, RZ, RZ, 0x1 ;  /* 0x00000001ff0f7424 */ /* 0x000fe200078e00ff */
[----:B------:R-:W-:Y:S01]  /*7180*/  ISETP.NE.OR P0, PT, R11, RZ, !P0 ;  /* 0x000000ff0b00720c */ /* 0x000fe20004705670 */
[----:B------:R-:W-:Y:S01]  /*7190*/  IMAD.MOV.U32 R13, RZ, RZ, RZ ;  /* 0x000000ffff0d7224 */ /* 0x000fe200078e00ff */
[----:B------:R-:W-:Y:S01]  /*71a0*/  LOP3.LUT R14, R6, 0x2, RZ, 0xfc, !PT ;  /* 0x00000002060e7812 */ /* 0x000fe200078efcff */
[----:B------:R-:W-:Y:S01]  /*71b0*/  ULDC UR4, c[0x0][0x700] ;  /* 0x0001c00000047ab9 */ /* 0x000fe20000000800 */
[----:B------:R-:W-:Y:S01]  /*71c0*/  UMOV UR8, 0x1 ;  /* 0x0000000100087882 */ /* 0x000fe20000000000 */
[----:B------:R-:W-:-:S02]  /*71d0*/  UIADD3 UR29, UR6, 0x1, URZ ;  /* 0x00000001061d7890 */ /* 0x000fc4000fffe03f */
[----:B------:R-:W-:Y:S02]  /*71e0*/  UIADD3 UR4, UR4, -0x1, URZ ;  /* 0xffffffff04047890 */ /* 0x000fe4000fffe03f */
[----:B------:R-:W-:Y:S02]  /*71f0*/  USHF.L.U32 UR5, UR8, UR5, URZ ;  /* 0x0000000508057299 */ /* 0x000fe4000800063f */
[----:B------:R-:W-:Y:S01]  /*7200*/  ULOP3.LUT UR7, URZ, UR7, URZ, 0x33, !UPT ;  /* 0x000000073f077292 */ /* 0x000fe2000f8e333f */
[----:B------:R-:W-:Y:S01]  /*7210*/  ULDC.64 UR30, c[0x0][0x198] ;  /* 0x00006600001e7ab9 */ /* 0x000fe20000000a00 */
[C---:B0-----:R-:W-:Y:S02]  /*7220*/  IMAD.SHL.U32 R7, R18.reuse, 0x40, RZ ;  /* 0x0000004012077824 */ /* 0x041fe400078e00ff */
[C---:B------:R-:W-:Y:S02]  /*7230*/  IMAD.SHL.U32 R16, R18.reuse, 0x20, RZ ;  /* 0x0000002012107824 */ /* 0x040fe400078e00ff */
[C---:B------:R-:W-:Y:S01]  /*7240*/  IMAD.SHL.U32 R17, R18.reuse, 0x800, RZ ;  /* 0x0000080012117824 */ /* 0x040fe200078e00ff */
[----:B------:R-:W-:Y:S01]  /*7250*/  R2UR UR10, R7 ;  /* 0x00000000070a72ca */ /* 0x000fe200000e0000 */
[----:B------:R-:W-:Y:S01]  /*7260*/  IMAD.SHL.U32 R18, R18, 0x200, RZ ;  /* 0x0000020012127824 */ /* 0x000fe200078e00ff */
[----:B------:R-:W-:Y:S01]  /*7270*/  LOP3.LUT R16, R16, 0x20, RZ, 0xc0, !PT ;  /* 0x0000002010107812 */ /* 0x000fe200078ec0ff */
[----:B------:R-:W-:Y:S01]  /*7280*/  IMAD.MOV.U32 R7, RZ, RZ, 0x1 ;  /* 0x00000001ff077424 */ /* 0x000fe200078e00ff */
[----:B------:R-:W-:-:S02]  /*7290*/  LOP3.LUT R17, R17, 0x800, RZ, 0xc0, !PT ;  /* 0x0000080011117812 */ /* 0x000fc400078ec0ff */
[----:B------:R-:W-:-:S07]  /*72a0*/  LOP3.LUT R18, R18, 0x200, RZ, 0xc0, !PT ;  /* 0x0000020012127812 */ /* 0x000fce00078ec0ff */
[----:B------:R-:W-:-:S12]  /*72b0*/  ULOP3.LUT UR10, UR10, 0x40, URZ, 0xc0, !UPT ;  /* 0x000000400a0a7892 */ /* 0x000fd8000f8ec03f */
.L_x_174:
[----:B------:R-:W-:-:S03]  /*72c0*/  UMOV UR8, 0xffffffff ;  /* 0xffffffff00087882 */ /* 0x000fc60000000000 */
[----:B------:R-:W-:Y:S05]  /*72d0*/  BRA.DIV UR8, `(.L_x_163) ;  /* 0x0000001208407947 */ /* 0x000fea000b800000 */
[----:B------:R-:W-:-:S13]  /*72e0*/  ELECT P1, URZ, PT ;  /* 0x00000000003f782f */ /* 0x000fda0003820000 */
.L_x_188:
[----:B------:R-:W0:Y:S01]  /*72f0*/  LDC R10, c[0x0][0x604] ;  /* 0x00018100ff0a7b82 */ /* 0x000e220000000800 */
[----:B------:R-:W-:Y:S01]  /*7300*/  BSSY B1, `(.L_x_164) ;  /* 0x000004e000017945 */ /* 0x000fe20003800000 */
[----:B0-----:R-:W-:-:S13]  /*7310*/  ISETP.LT.OR P1, PT, R10, 0x1, !P1 ;  /* 0x000000010a00780c */ /* 0x001fda0004f21670 */
[----:B------:R-:W-:Y:S05]  /*7320*/  @P1 BRA `(.L_x_165) ;  /* 0x00000004002c1947 */ /* 0x000fea0003800000 */
[----:B------:R-:W-:Y:S02]  /*7330*/  IMAD.SHL.U32 R20, R4, 0x80, RZ ;  /* 0x0000008004147824 */ /* 0x000fe400078e00ff */
[----:B------:R-:W-:Y:S02]  /*7340*/  IMAD R27, R5, 0x40, R16 ;  /* 0x00000040051b7824 */ /* 0x000fe400078e0210 */
[----:B------:R-:W-:Y:S02]  /*7350*/  IMAD.MOV.U32 R23, RZ, RZ, RZ ;  /* 0x000000ffff177224 */ /* 0x000fe400078e00ff */
[----:B------:R-:W-:Y:S02]  /*7360*/  IMAD.MOV.U32 R24, RZ, RZ, 0x40 ;  /* 0x00000040ff187424 */ /* 0x000fe400078e00ff */
[----:B------:R-:W-:Y:S02]  /*7370*/  IMAD.U32 R25, RZ, RZ, UR29 ;  /* 0x0000001dff197e24 */ /* 0x000fe4000f8e00ff */
[----:B------:R-:W-:-:S02]  /*7380*/  IMAD.MOV.U32 R4, RZ, RZ, R7 ;  /* 0x000000ffff047224 */ /* 0x000fc400078e0007 */
[----:B------:R-:W-:Y:S02]  /*7390*/  IMAD.MOV.U32 R10, RZ, RZ, R13 ;  /* 0x000000ffff0a7224 */ /* 0x000fe400078e000d */
[----:B------:R-:W-:-:S07]  /*73a0*/  IMAD.MOV.U32 R26, RZ, RZ, RZ ;  /* 0x000000ffff1a7224 */ /* 0x000fce00078e00ff */
.L_x_169:
[----:B------:R-:W0:Y:S01]  /*73b0*/  S2R R22, SR_CgaCtaId ;  /* 0x0000000000167919 */ /* 0x000e220000008800 */
[----:B------:R-:W-:Y:S01]  /*73c0*/  MOV R11, 0x400 ;  /* 0x00000400000b7802 */ /* 0x000fe20000000f00 */
[----:B------:R-:W1:Y:S03]  /*73d0*/  @!P2 LDC R19, c[0x0][0x640] ;  /* 0x00019000ff13ab82 */ /* 0x000e660000000800 */
[----:B0-----:R-:W-:Y:S02]  /*73e0*/  LEA R21, R22, R11, 0x18 ;  /* 0x0000000b16157211 */ /* 0x001fe400078ec0ff */
[----:B------:R-:W-:-:S03]  /*73f0*/  SHF.L.U32 R11, R4, 0x1f, RZ ;  /* 0x0000001f040b7819 */ /* 0x000fc600000006ff */
[----:B------:R-:W-:-:S04]  /*7400*/  IMAD R22, R10, 0x8, R21 ;  /* 0x000000080a167824 */ /* 0x000fc800078e0215 */
[----:B------:R-:W0:Y:S02]  /*7410*/  SYNCS.PHASECHK.TRANS64.TRYWAIT P1, [R22+URZ+0x28], R11 ;  /* 0x0000280b160075a7 */ /* 0x000e24000802017f */
[----:B01----:R-:W-:Y:S05]  /*7420*/  @!P1 BRA `(.L_x_166) ;  /* 0x00000010000c9947 */ /* 0x003fea0003800000 */
.L_x_189:
[----:B0-----:R-:W-:Y:S01]  /*7430*/  PRMT R11, R14, 0x9910, RZ ;  /* 0x000099100e0b7816 */ /* 0x001fe200000000ff */
[----:B------:R0:W-:Y:S03]  /*7440*/  @!P2 SYNCS.ARRIVE.TRANS64 RZ, [R22+URZ], R19 ;  /* 0x0000001316ffa9a7 */ /* 0x0001e6000800003f */
[----:B------:R-:W-:-:S13]  /*7450*/  ISETP.NE.AND P1, PT, R11, 0x2, PT ;  /* 0x000000020b00780c */ /* 0x000fda0003f25270 */
[----:B0-----:R-:W-:Y:S05]  /*7460*/  @P1 BRA `(.L_x_167) ;  /* 0x0000000000041947 */ /* 0x001fea0003800000 */
[----:B------:R-:W-:Y:S01]  /*7470*/  BPT.TRAP 0x1 ;  /* 0x000000040000795c */ /* 0x000fe20000300000 */
.L_x_167:
[----:B------:R-:W-:Y:S05]  /*7480*/  @P0 BRA `(.L_x_168) ;  /* 0x0000000000040947 */ /* 0x000fea0003800000 */
[----:B------:R-:W-:Y:S01]  /*7490*/  BPT.TRAP 0x1 ;  /* 0x000000040000795c */ /* 0x000fe20000300000 */
.L_x_168:
[C---:B------:R-:W-:Y:S01]  /*74a0*/  IMAD R11, R10.reuse, 0x1000, R17 ;  /* 0x000010000a0b7824 */ /* 0x040fe200078e0211 */
[----:B------:R-:W-:Y:S01]  /*74b0*/  R2UR UR19, R21 ;  /* 0x00000000151372ca */ /* 0x000fe200000e0000 */
[--C-:B------:R-:W-:Y:S01]  /*74c0*/  IMAD R19, R10, 0x8000, R21.reuse ;  /* 0x000080000a137824 */ /* 0x100fe200078e0215 */
[----:B------:R-:W-:Y:S01]  /*74d0*/  R2UR UR18, R24 ;  /* 0x00000000181272ca */ /* 0x000fe200000e0000 */
[----:B------:R-:W-:Y:S01]  /*74e0*/  IMAD R11, R11, 0x2, R21 ;  /* 0x000000020b0b7824 */ /* 0x000fe200078e0215 */
[----:B------:R-:W-:Y:S01]  /*74f0*/  R2UR UR33, R22 ;  /* 0x00000000162172ca */ /* 0x000fe200000e0000 */
[----:B------:R-:W-:Y:S01]  /*7500*/  VIADD R25, R25, 0xffffffff ;  /* 0xffffffff19197836 */ /* 0x000fe20000000000 */
[----:B------:R-:W-:Y:S01]  /*7510*/  R2UR UR16, R19 ;  /* 0x00000000131072ca */ /* 0x000fe200000e0000 */
[----:B------:R-:W-:Y:S01]  /*7520*/  UIADD3 UR14, UP0, UR30, 0xf0, URZ ;  /* 0x000000f01e0e7890 */ /* 0x000fe2000ff1e03f */
[----:B------:R-:W-:Y:S01]  /*7530*/  R2UR UR32, R11 ;  /* 0x000000000b2072ca */ /* 0x000fe200000e0000 */
[----:B------:R-:W-:Y:S01]  /*7540*/  IMAD R11, R10, 0x400, R18 ;  /* 0x000004000a0b7824 */ /* 0x000fe200078e0212 */
[----:B------:R-:W-:Y:S01]  /*7550*/  R2UR UR36, R0 ;  /* 0x00000000002472ca */ /* 0x000fe200000e0000 */
[----:B------:R-:W-:Y:S01]  /*7560*/  UIADD3 UR38, UP1, UR30, 0x1f0, URZ ;  /* 0x000001f01e267890 */ /* 0x000fe2000ff3e03f */
[----:B------:R-:W-:Y:S01]  /*7570*/  R2UR UR34, R23 ;  /* 0x00000000172272ca */ /* 0x000fe200000e0000 */
[----:B------:R-:W-:Y:S01]  /*7580*/  UIADD3 UR40, UP2, UR30, 0x2f0, URZ ;  /* 0x000002f01e287890 */ /* 0x000fe2000ff5e03f */
[----:B------:R-:W-:Y:S01]  /*7590*/  R2UR UR8, R11 ;  /* 0x000000000b0872ca */ /* 0x000fe200000e0000 */
[----:B------:R-:W-:Y:S01]  /*75a0*/  UIADD3.X UR15, URZ, UR31, URZ, UP0, !UPT ;  /* 0x0000001f3f0f7290 */ /* 0x000fe200087fe43f */
[----:B------:R-:W-:Y:S01]  /*75b0*/  R2UR UR35, R27 ;  /* 0x000000001b2372ca */ /* 0x000fe200000e0000 */
[----:B------:R-:W-:Y:S01]  /*75c0*/  UIADD3.X UR39, URZ, UR31, URZ, UP1, !UPT ;  /* 0x0000001f3f277290 */ /* 0x000fe20008ffe43f */
[----:B------:R-:W-:Y:S01]  /*75d0*/  R2UR UR11, R5 ;  /* 0x00000000050b72ca */ /* 0x000fe200000e0000 */
[----:B------:R-:W-:Y:S01]  /*75e0*/  UIADD3.X UR41, URZ, UR31, URZ, UP2, !UPT ;  /* 0x0000001f3f297290 */ /* 0x000fe200097fe43f */
[----:B------:R-:W-:Y:S01]  /*75f0*/  R2UR UR27, R20 ;  /* 0x00000000141b72ca */ /* 0x000fe200000e0000 */
[----:B------:R-:W-:Y:S01]  /*7600*/  UIADD3 UR32, UR32, 0x180, URZ ;  /* 0x0000018020207890 */ /* 0x000fe2000fffe03f */
[----:B------:R-:W-:Y:S01]  /*7610*/  R2UR UR12, R26 ;  /* 0x000000001a0c72ca */ /* 0x000fe200000e0000 */
[----:B------:R-:W-:Y:S01]  /*7620*/  UIADD3 UR26, UR18, -0x40, URZ ;  /* 0xffffffc0121a7890 */ /* 0x000fe2000fffe03f */
[----:B------:R-:W-:Y:S01]  /*7630*/  ISETP.GT.AND P3, PT, R25, 0x1, PT ;  /* 0x000000011900780c */ /* 0x000fe20003f64270 */
[----:B------:R-:W-:Y:S01]  /*7640*/  UIADD3 UR24, UR16, 0xa180, URZ ;  /* 0x0000a18010187890 */ /* 0x000fe2000fffe03f */
[----:B------:R-:W-:Y:S01]  /*7650*/  VIADD R10, R10, 0x1 ;  /* 0x000000010a0a7836 */ /* 0x000fe20000000000 */
[----:B------:R-:W-:Y:S01]  /*7660*/  UIADD3 UR8, UR19, 0x32180, UR8 ;  /* 0x0003218013087890 */ /* 0x000fe2000fffe008 */
[----:B------:R-:W-:Y:S01]  /*7670*/  VIADD R26, R26, 0x1 ;  /* 0x000000011a1a7836 */ /* 0x000fe20000000000 */
[----:B------:R-:W-:Y:S01]  /*7680*/  UIADD3 UR16, UR16, 0xe180, URZ ;  /* 0x0000e18010107890 */ /* 0x000fe2000fffe03f */
[----:B------:R-:W-:Y:S01]  /*7690*/  VIADD R24, R24, 0x80 ;  /* 0x0000008018187836 */ /* 0x000fe20000000000 */
[----:B------:R-:W-:Y:S01]  /*76a0*/  UMOV UR21, 0x30000 ;  /* 0x0003000000157882 */ /* 0x000fe20000000000 */
[----:B------:R-:W-:Y:S01]  /*76b0*/  UMOV UR22, 0x0 ;  /* 0x0000000000167882 */ /* 0x000fe20000000000 */
[----:B------:R-:W-:Y:S01]  /*76c0*/  UMOV UR23, 0x10000000 ;  /* 0x1000000000177882 */ /* 0x000fe20000000000 */
[C---:B------:R-:W-:Y:S01]  /*76d0*/  ISETP.NE.AND P1, PT, R10.reuse, 0x5, PT ;  /* 0x000000050a00780c */ /* 0x040fe20003f25270 */
[----:B------:R-:W-:Y:S01]  /*76e0*/  UMOV UR9, UR33 ;  /* 0x0000002100097c82 */ /* 0x000fe20008000000 */
[----:B------:R-:W-:Y:S01]  /*76f0*/  UMOV UR13, UR36 ;  /* 0x00000024000d7c82 */ /* 0x000fe20008000000 */
[----:B------:R-:W-:Y:S01]  /*7700*/  UMOV UR25, UR33 ;  /* 0x0000002100197c82 */ /* 0x000fe20008000000 */
[----:B------:R-:W-:Y:S01]  /*7710*/  UMOV UR28, UR36 ;  /* 0x00000024001c7c82 */ /* 0x000fe20008000000 */
[----:B------:R0:W-:Y:S01]  /*7720*/  UTMALDG.3D.MULTICAST [UR32], [UR14], UR21, desc[UR22] ;  /* 0x000016200e0073b4 */ /* 0x0001e20008011815 */
[----:B------:R-:W-:Y:S01]  /*7730*/  UMOV UR17, UR33 ;  /* 0x0000002100117c82 */ /* 0x000fe20008000000 */
[----:B------:R-:W-:Y:S01]  /*7740*/  UMOV UR20, UR36 ;  /* 0x0000002400147c82 */ /* 0x000fe20008000000 */
[----:B------:R-:W-:Y:S01]  /*7750*/  UMOV UR19, UR27 ;  /* 0x0000001b00137c82 */ /* 0x000fe20008000000 */
[----:B------:R-:W-:Y:S01]  /*7760*/  SEL R11, RZ, 0x1, P1 ;  /* 0x00000001ff0b7807 */ /* 0x000fe20000800000 */
[----:B------:R-:W-:Y:S01]  /*7770*/  VIADD R23, R23, 0x40 ;  /* 0x0000004017177836 */ /* 0x000fe20000000000 */
[----:B------:R-:W-:Y:S01]  /*7780*/  SEL R10, R10, RZ, P1 ;  /* 0x000000ff0a0a7207 */ /* 0x000fe20000800000 */
[----:B------:R0:W-:Y:S01]  /*7790*/  UTMALDG.4D.MULTICAST [UR8], [UR38], UR21, desc[UR22] ;  /* 0x00001608260073b4 */ /* 0x0001e20008019815 */
[----:B------:R-:W-:Y:S01]  /*77a0*/  LOP3.LUT R4, R4, R11, RZ, 0x3c, !PT ;  /* 0x0000000b04047212 */ /* 0x000fe200078e3cff */
[----:B------:R0:W-:Y:S01]  /*77b0*/  UTMALDG.3D [UR24], [UR40], desc[UR22] ;  /* 0x00001618280075b4 */ /* 0x0001e20008011000 */
[----:B------:R0:W-:Y:S02]  /*77c0*/  UTMALDG.3D [UR16], [UR40], desc[UR22] ;  /* 0x00001610280075b4 */ /* 0x0001e40008011000 */
[----:B0-----:R-:W-:Y:S05]  /*77d0*/  @P3 BRA `(.L_x_169) ;  /* 0xfffffff800f43947 */ /* 0x001fea000383ffff */
.L_x_165:
[----:B------:R-:W-:Y:S05]  /*77e0*/  BSYNC B1 ;  /* 0x0000000000017941 */ /* 0x000fea0003800000 */
.L_x_164:
[----:B------:R-:W-:Y:S01]  /*77f0*/  LOP3.LUT P5, RZ, R15, 0xff, RZ, 0xc0, !PT ;  /* 0x000000ff0fff7812 */ /* 0x000fe200078ac0ff */
[----:B------:R-:W-:Y:S01]  /*7800*/  VIADD R13, R13, UR6 ;  /* 0x000000060d0d7c36 */ /* 0x000fe20008000000 */
[----:B------:R-:W-:Y:S01]  /*7810*/  ULDC.64 UR8, c[0x0][0x750] ;  /* 0x0001d40000087ab9 */ /* 0x000fe20000000a00 */
[----:B------:R-:W-:Y:S01]  /*7820*/  IMAD.U32 R10, RZ, RZ, UR6 ;  /* 0x00000006ff0a7e24 */ /* 0x000fe2000f8e00ff */
[----:B------:R-:W-:Y:S01]  /*7830*/  UISETP.GE.U32.AND UP0, UPT, UR6, 0x5, UPT ;  /* 0x000000050600788c */ /* 0x000fe2000bf06070 */
[----:B------:R-:W-:Y:S01]  /*7840*/  BSSY B1, `(.L_x_170) ;  /* 0x000006b000017945 */ /* 0x000fe20003800000 */
[----:B------:R-:W-:Y:S02]  /*7850*/  ISETP.GT.U32.AND P1, PT, R13, 0x4, PT ;  /* 0x000000040d00780c */ /* 0x000fe40003f24070 */
[----:B------:R-:W-:Y:S02]  /*7860*/  PRMT R15, RZ, 0x7610, R15 ;  /* 0x00007610ff0f7816 */ /* 0x000fe4000000000f */
[----:B------:R-:W-:-:S02]  /*7870*/  ISETP.LT.U32.AND P1, PT, R10, 0x5, P1 ;  /* 0x000000050a00780c */ /* 0x000fc40000f21070 */
[----:B------:R-:W-:Y:S01]  /*7880*/  PLOP3.LUT P3, PT, PT, PT, UP0, 0x80, 0x0 ;  /* 0x000000000000781c */ /* 0x000fe20003f6f008 */
[----:B------:R-:W0:Y:S01]  /*7890*/  @P5 S2R R5, SR_CgaCtaId ;  /* 0x0000000000055919 */ /* 0x000e220000008800 */
[----:B------:R-:W-:Y:S02]  /*78a0*/  @P5 MOV R0, 0x400 ;  /* 0x0000040000005802 */ /* 0x000fe40000000f00 */
[----:B------:R-:W-:Y:S02]  /*78b0*/  PRMT R10, RZ, 0x7610, R10 ;  /* 0x00007610ff0a7816 */ /* 0x000fe4000000000a */
[----:B0-----:R-:W-:Y:S01]  /*78c0*/  @P5 LEA R0, R5, R0, 0x18 ;  /* 0x0000000005005211 */ /* 0x001fe200078ec0ff */
[----:B------:R-:W-:-:S03]  /*78d0*/  IMAD.WIDE.U32 R4, R13, -0x33333333, RZ ;  /* 0xcccccccd0d047825 */ /* 0x000fc600078e00ff */
[----:B------:R0:W-:Y:S01]  /*78e0*/  @P5 SYNCS.ARRIVE.TRANS64.A1T0 RZ, [R0+URZ+0x88], RZ ;  /* 0x000088ff00ff59a7 */ /* 0x0001e2000810003f */
[----:B------:R-:W-:Y:S02]  /*78f0*/  IADD3 R2, P5, R2, R8, RZ ;  /* 0x0000000802027210 */ /* 0x000fe40007fbe0ff */
[----:B------:R-:W-:Y:S01]  /*7900*/  SHF.R.U32.HI R4, RZ, 0x2, R5 ;  /* 0x00000002ff047819 */ /* 0x000fe20000011605 */
[----:B------:R-:W-:Y:S02]  /*7910*/  IMAD.MOV.U32 R5, RZ, RZ, -0x1 ;  /* 0xffffffffff057424 */ /* 0x000fe400078e00ff */
[----:B------:R-:W-:Y:S01]  /*7920*/  IMAD.X R3, R3, 0x1, R12, P5 ;  /* 0x0000000103037824 */ /* 0x000fe200028e060c */
[----:B0-----:R-:W-:Y:S01]  /*7930*/  SEL R0, RZ, 0x1, !P1 ;  /* 0x00000001ff007807 */ /* 0x001fe20004800000 */
[----:B------:R-:W-:Y:S01]  /*7940*/  IMAD R13, R4, -0x5, R13 ;  /* 0xfffffffb040d7824 */ /* 0x000fe200078e020d */
[----:B------:R-:W-:Y:S02]  /*7950*/  ISETP.GE.U32.AND P1, PT, R2, UR8, PT ;  /* 0x0000000802007c0c */ /* 0x000fe4000bf26070 */
[----:B------:R-:W-:Y:S01]  /*7960*/  LOP3.LUT R7, R7, R0, RZ, 0x3c, !PT ;  /* 0x0000000007077212 */ /* 0x000fe200078e3cff */
[----:B------:R-:W-:Y:S01]  /*7970*/  IMAD.MOV.U32 R0, RZ, RZ, -0x1 ;  /* 0xffffffffff007424 */ /* 0x000fe200078e00ff */
[----:B------:R-:W-:-:S02]  /*7980*/  ISETP.GE.U32.AND.EX P1, PT, R3, UR9, PT, P1 ;  /* 0x0000000903007c0c */ /* 0x000fc4000bf26110 */
[----:B------:R-:W-:Y:S01]  /*7990*/  @P3 LOP3.LUT R7, R7, 0x1, R4, 0x78, !PT ;  /* 0x0000000107073812 */ /* 0x000fe200078e7804 */
[----:B------:R-:W-:-:S10]  /*79a0*/  IMAD.MOV.U32 R4, RZ, RZ, -0x1 ;  /* 0xffffffffff047424 */ /* 0x000fd400078e00ff */
[----:B------:R-:W-:Y:S05]  /*79b0*/  @P1 BRA `(.L_x_171) ;  /* 0x00000004004c1947 */ /* 0x000fea0003800000 */
[----:B------:R-:W0:Y:S01]  /*79c0*/  S2R R0, SR_CTAID.X ;  /* 0x0000000000007919 */ /* 0x000e220000002500 */
[----:B------:R-:W-:Y:S01]  /*79d0*/  ULDC UR8, c[0x0][0x150] ;  /* 0x0000540000087ab9 */ /* 0x000fe20000000800 */
[----:B------:R-:W1:Y:S01]  /*79e0*/  LDC R11, c[0x0][0x144] ;  /* 0x00005100ff0b7b82 */ /* 0x000e620000000800 */
[----:B------:R-:W-:Y:S01]  /*79f0*/  ULDC UR12, c[0x0][0x730] ;  /* 0x0001cc00000c7ab9 */ /* 0x000fe20000000800 */
[----:B------:R-:W2:Y:S01]  /*7a00*/  S2R R21, SR_CTAID.Y ;  /* 0x0000000000157919 */ /* 0x000ea20000002600 */
[----:B------:R-:W-:-:S05]  /*7a10*/  ULDC UR13, c[0x0][0x154] ;  /* 0x00005500000d7ab9 */ /* 0x000fca0000000800 */
[----:B------:R-:W3:Y:S01]  /*7a20*/  LDC R20, c[0x0][0x148] ;  /* 0x00005200ff147b82 */ /* 0x000ee20000000800 */
[----:B0-----:R-:W-:Y:S02]  /*7a30*/  I2FP.F32.U32 R4, R0 ;  /* 0x0000000000047245 */ /* 0x001fe40000201000 */
[----:B--2---:R-:W-:-:S03]  /*7a40*/  I2FP.F32.U32 R22, R21 ;  /* 0x0000001500167245 */ /* 0x004fc60000201000 */
[----:B------:R-:W-:Y:S01]  /*7a50*/  FMUL R5, R4, UR8 ;  /* 0x0000000804057c20 */ /* 0x000fe20008400000 */
[----:B------:R-:W-:Y:S02]  /*7a60*/  ULDC.64 UR8, c[0x0][0x728] ;  /* 0x0001ca0000087ab9 */ /* 0x000fe40000000a00 */
[----:B------:R-:W-:-:S03]  /*7a70*/  ISETP.NE.U32.AND P1, PT, RZ, UR8, PT ;  /* 0x00000008ff007c0c */ /* 0x000fc6000bf25070 */
[----:B------:R-:W0:Y:S01]  /*7a80*/  F2I.U32.TRUNC.NTZ R5, R5 ;  /* 0x0000000500057305 */ /* 0x000e22000020f000 */
[----:B------:R-:W-:Y:S01]  /*7a90*/  ISETP.NE.AND.EX P1, PT, RZ, UR9, PT, P1 ;  /* 0x00000009ff007c0c */ /* 0x000fe2000bf25310 */
[----:B0-----:R-:W-:Y:S02]  /*7aa0*/  IMAD.MOV R4, RZ, RZ, -R5 ;  /* 0x000000ffff047224 */ /* 0x001fe400078e0a05 */
[----:B------:R-:W-:Y:S02]  /*7ab0*/  IMAD.MOV.U32 R5, RZ, RZ, R3 ;  /* 0x000000ffff057224 */ /* 0x000fe400078e0003 */
[----:B-1----:R-:W-:Y:S02]  /*7ac0*/  IMAD R0, R11, R4, R0 ;  /* 0x000000040b007224 */ /* 0x002fe400078e0200 */
[----:B------:R-:W-:-:S06]  /*7ad0*/  IMAD.MOV.U32 R4, RZ, RZ, R2 ;  /* 0x000000ffff047224 */ /* 0x000fcc00078e0002 */
[----:B---3--:R-:W-:Y:S05]  /*7ae0*/  @!P1 BRA `(.L_x_172) ;  /* 0x0000000000289947 */ /* 0x008fea0003800000 */
[----:B------:R-:W-:Y:S02]  /*7af0*/  ULDC UR11, c[0x0][0x734] ;  /* 0x0001cd00000b7ab9 */ /* 0x000fe40000000800 */
[----:B------:R-:W-:-:S05]  /*7b00*/  IADD3 R5, P1, R2, UR11, RZ ;  /* 0x0000000b02057c10 */ /* 0x000fca000ff3e0ff */
[----:B------:R-:W-:-:S04]  /*7b10*/  IMAD.X R19, RZ, RZ, R3, P1 ;  /* 0x000000ffff137224 */ /* 0x000fc800008e0603 */
[----:B------:R-:W-:-:S04]  /*7b20*/  IMAD.WIDE.U32 R10, R19, UR8, RZ ;  /* 0x00000008130a7c25 */ /* 0x000fc8000f8e00ff */
[----:B------:R-:W-:-:S04]  /*7b30*/  IMAD.WIDE.U32 R10, P1, R5, UR9, R10 ;  /* 0x00000009050a7c25 */ /* 0x000fc8000f82000a */
[----:B------:R-:W-:-:S04]  /*7b40*/  IMAD.WIDE.U32 R4, R5, UR8, RZ ;  /* 0x0000000805047c25 */ /* 0x000fc8000f8e00ff */
[----:B------:R-:W-:Y:S01]  /*7b50*/  IMAD.MOV.U32 R4, RZ, RZ, R11 ;  /* 0x000000ffff047224 */ /* 0x000fe200078e000b */
[----:B------:R-:W-:Y:S01]  /*7b60*/  IADD3 RZ, P3, R5, R10, RZ ;  /* 0x0000000a05ff7210 */ /* 0x000fe20007f7e0ff */
[----:B------:R-:W-:-:S04]  /*7b70*/  IMAD.X R5, RZ, RZ, RZ, P1 ;  /* 0x000000ffff057224 */ /* 0x000fc800008e06ff */
[----:B------:R-:W-:-:S08]  /*7b80*/  IMAD.WIDE.U32.X R4, R19, UR9, R4, P3 ;  /* 0x0000000913047c25 */ /* 0x000fd000098e0404 */
.L_x_172:
[--C-:B------:R-:W-:Y:S01]  /*7b90*/  SHF.R.U64 R19, R4, UR12, R5.reuse ;  /* 0x0000000c04137c19 */ /* 0x100fe20008001205 */
[----:B------:R-:W-:Y:S01]  /*7ba0*/  FMUL R22, R22, UR13 ;  /* 0x0000000d16167c20 */ /* 0x000fe20008400000 */
[----:B------:R-:W-:Y:S01]  /*7bb0*/  SHF.R.U32.HI R4, RZ, UR12, R5 ;  /* 0x0000000cff047c19 */ /* 0x000fe20008011605 */
[----:B------:R-:W-:Y:S01]  /*7bc0*/  ULDC.64 UR8, c[0x0][0x720] ;  /* 0x0001c80000087ab9 */ /* 0x000fe20000000a00 */
[----:B------:R-:W-:Y:S01]  /*7bd0*/  IADD3 R5, P1, RZ, -R19, RZ ;  /* 0x80000013ff057210 */ /* 0x000fe20007f3e0ff */
[----:B------:R-:W-:Y:S02]  /*7be0*/  ULDC.64 UR12, c[0x0][0x740] ;  /* 0x0001d000000c7ab9 */ /* 0x000fe40000000a00 */
[----:B------:R-:W0:Y:S02]  /*7bf0*/  F2I.U32.TRUNC.NTZ R22, R22 ;  /* 0x0000001600167305 */ /* 0x000e24000020f000 */
[----:B------:R-:W-:Y:S01]  /*7c00*/  IMAD.X R4, RZ, RZ, ~R4, P1 ;  /* 0x000000ffff047224 */ /* 0x000fe200008e0e04 */
[----:B------:R-:W-:-:S03]  /*7c10*/  ISETP.NE.U32.AND P1, PT, RZ, UR12, PT ;  /* 0x0000000cff007c0c */ /* 0x000fc6000bf25070 */
[----:B------:R-:W-:Y:S01]  /*7c20*/  IMAD R4, R4, UR8, RZ ;  /* 0x0000000804047c24 */ /* 0x000fe2000f8e02ff */
[----:B------:R-:W-:-:S03]  /*7c30*/  ISETP.NE.AND.EX P1, PT, RZ, UR13, PT, P1 ;  /* 0x0000000dff007c0c */ /* 0x000fc6000bf25310 */
[C---:B------:R-:W-:Y:S02]  /*7c40*/  IMAD R11, R5.reuse, UR9, R4 ;  /* 0x00000009050b7c24 */ /* 0x040fe4000f8e0204 */
[----:B------:R-:W-:Y:S01]  /*7c50*/  IMAD.WIDE.U32 R4, R5, UR8, R2 ;  /* 0x0000000805047c25 */ /* 0x000fe2000f8e0002 */
[----:B------:R-:W-:-:S03]  /*7c60*/  ULDC UR8, c[0x0][0x718] ;  /* 0x0001c60000087ab9 */ /* 0x000fc60000000800 */
[----:B0-----:R-:W-:Y:S02]  /*7c70*/  IMAD.MOV R10, RZ, RZ, -R22 ;  /* 0x000000ffff0a7224 */ /* 0x001fe400078e0a16 */
[----:B------:R-:W-:Y:S02]  /*7c80*/  IMAD.IADD R5, R5, 0x1, R11 ;  /* 0x0000000105057824 */ /* 0x000fe400078e020b */
[----:B------:R-:W-:-:S03]  /*7c90*/  @P4 IMAD R0, R20, R10, R21 ;  /* 0x0000000a14004224 */ /* 0x000fc600078e0215 */
[--C-:B------:R-:W-:Y:S02]  /*7ca0*/  SHF.R.U64 R20, R4, UR8, R5.reuse ;  /* 0x0000000804147c19 */ /* 0x100fe40008001205 */
[----:B------:R-:W-:Y:S01]  /*7cb0*/  SHF.R.U32.HI R5, RZ, UR8, R5 ;  /* 0x00000008ff057c19 */ /* 0x000fe20008011605 */
[----:B------:R-:W-:-:S03]  /*7cc0*/  ULDC UR8, c[0x0][0x708] ;  /* 0x0001c20000087ab9 */ /* 0x000fc60000000800 */
[--C-:B------:R-:W-:Y:S02]  /*7cd0*/  SHF.R.U64 R22, R20, UR8, R5.reuse ;  /* 0x0000000814167c19 */ /* 0x100fe40008001205 */
[----:B------:R-:W-:Y:S01]  /*7ce0*/  SHF.R.U32.HI R5, RZ, UR8, R5 ;  /* 0x00000008ff057c19 */ /* 0x000fe20008011605 */
[----:B------:R-:W-:-:S03]  /*7cf0*/  ULDC UR8, c[0x0][0x758] ;  /* 0x0001d60000087ab9 */ /* 0x000fc60000000800 */
[--C-:B------:R-:W-:Y:S02]  /*7d00*/  SHF.R.U64 R21, R22, UR8, R5.reuse ;  /* 0x0000000816157c19 */ /* 0x100fe40008001205 */
[----:B------:R-:W-:-:S03]  /*7d10*/  SHF.R.U32.HI R23, RZ, UR8, R5 ;  /* 0x00000008ff177c19 */ /* 0x000fc60008011605 */
[----:B------:R-:W-:Y:S02]  /*7d20*/  IMAD.MOV.U32 R4, RZ, RZ, R21 ;  /* 0x000000ffff047224 */ /* 0x000fe400078e0015 */
[----:B------:R-:W-:Y:S01]  /*7d30*/  IMAD.MOV.U32 R5, RZ, RZ, R23 ;  /* 0x000000ffff057224 */ /* 0x000fe200078e0017 */
[----:B------:R-:W-:Y:S06]  /*7d40*/  @!P1 BRA `(.L_x_173) ;  /* 0x0000000000289947 */ /* 0x000fec0003800000 */
        /* <DEDUP_REMOVED lines=10> */
.L_x_173:
[----:B------:R-:W-:Y:S01]  /*7df0*/  ULDC UR8, c[0x0][0x748] ;  /* 0x0001d20000087ab9 */ /* 0x000fe20000000800 */
[----:B------:R-:W-:Y:S01]  /*7e00*/  LOP3.LUT R20, R20, UR4, RZ, 0xc0, !PT ;  /* 0x0000000414147c12 */ /* 0x000fe2000f8ec0ff */
[----:B------:R-:W-:Y:S01]  /*7e10*/  ULDC UR9, c[0x0][0x710] ;  /* 0x0001c40000097ab9 */ /* 0x000fe20000000800 */
[----:B------:R-:W-:Y:S01]  /*7e20*/  SHF.R.U64 R5, R4, UR8, R5 ;  /* 0x0000000804057c19 */ /* 0x000fe20008001205 */
[----:B------:R-:W-:Y:S01]  /*7e30*/  ULDC UR8, c[0x0][0x738] ;  /* 0x0001ce0000087ab9 */ /* 0x000fe20000000800 */
[----:B------:R-:W-:Y:S01]  /*7e40*/  LOP3.LUT R4, R22, UR7, RZ, 0xc0, !PT ;  /* 0x0000000716047c12 */ /* 0x000fe2000f8ec0ff */
[----:B------:R-:W-:-:S04]  /*7e50*/  IMAD.MOV.U32 R10, RZ, RZ, 0x1 ;  /* 0x00000001ff0a7424 */ /* 0x000fc800078e00ff */
[----:B------:R-:W-:Y:S02]  /*7e60*/  IMAD R11, R5, UR5, R4 ;  /* 0x00000005050b7c24 */ /* 0x000fe4000f8e0204 */
[----:B------:R-:W-:Y:S02]  /*7e70*/  IMAD.MOV R4, RZ, RZ, -R5 ;  /* 0x000000ffff047224 */ /* 0x000fe400078e0a05 */
[----:B------:R-:W-:Y:S02]  /*7e80*/  IMAD R0, R11, UR9, R0 ;  /* 0x000000090b007c24 */ /* 0x000fe4000f8e0200 */
[----:B------:R-:W-:Y:S01]  /*7e90*/  IMAD R21, R4, UR8, R21 ;  /* 0x0000000804157c24 */ /* 0x000fe2000f8e0215 */
[----:B------:R-:W-:-:S03]  /*7ea0*/  ULDC UR8, c[0x0][0x700] ;  /* 0x0001c00000087ab9 */ /* 0x000fc60000000800 */
[----:B------:R-:W-:-:S05]  /*7eb0*/  IMAD R21, R21, UR8, R20 ;  /* 0x0000000815157c24 */ /* 0x000fca000f8e0214 */
[----:B------:R-:W-:Y:S02]  /*7ec0*/  SEL R4, R21, R0, !P4 ;  /* 0x0000000015047207 */ /* 0x000fe40006000000 */
[----:B------:R-:W-:Y:S01]  /*7ed0*/  SEL R5, R0, R21, !P4 ;  /* 0x0000001500057207 */ /* 0x000fe20006000000 */
[----:B------:R-:W-:-:S07]  /*7ee0*/  IMAD.MOV.U32 R0, RZ, RZ, R19 ;  /* 0x000000ffff007224 */ /* 0x000fce00078e0013 */
.L_x_171:
[----:B------:R-:W-:Y:S05]  /*7ef0*/  BSYNC B1 ;  /* 0x0000000000017941 */ /* 0x000fea0003800000 */
.L_x_170:
[----:B------:R-:W-:-:S13]  /*7f00*/  LOP3.LUT P1, RZ, R10, 0xff, RZ, 0xc0, !PT ;  /* 0x000000ff0aff7812 */ /* 0x000fda000782c0ff */
[----:B------:R-:W-:Y:S05]  /*7f10*/  @P1 BRA `(.L_x_174) ;  /* 0xfffffff000e81947 */ /* 0x000fea000383ffff */
[----:B------:R-:W-:Y:S05]  /*7f20*/  BSYNC B0 ;  /* 0x0000000000007941 */ /* 0x000fea0003800000 */
.L_x_162:
[----:B------:R-:W-:-:S03]  /*7f30*/  UMOV UR8, 0xffffffff ;  /* 0xffffffff00087882 */ /* 0x000fc60000000000 */
[----:B------:R-:W-:Y:S05]  /*7f40*/  BRA.DIV UR8, `(.L_x_175) ;  /* 0x0000000608587947 */ /* 0x000fea000b800000 */
[----:B------:R-:W-:-:S13]  /*7f50*/  ELECT P0, URZ, PT ;  /* 0x00000000003f782f */ /* 0x000fda0003800000 */
.L_x_192:
[----:B------:R-:W-:Y:S04]  /*7f60*/  BSSY B0, `(.L_x_176) ;  /* 0x0000034000007945 */ /* 0x000fe80003800000 */
[----:B------:R-:W-:Y:S05]  /*7f70*/  @!P0 BRA `(.L_x_177) ;  /* 0x0000000000c88947 */ /* 0x000fea0003800000 */
[----:B------:R-:W-:-:S04]  /*7f80*/  LOP3.LUT R6, R6, 0x2, RZ, 0xfc, !PT ;  /* 0x0000000206067812 */ /* 0x000fc800078efcff */
[----:B------:R-:W-:-:S13]  /*7f90*/  ISETP.NE.AND P0, PT, R6, 0x3, PT ;  /* 0x000000030600780c */ /* 0x000fda0003f05270 */
[----:B------:R-:W-:Y:S05]  /*7fa0*/  @!P0 BRA `(.L_x_178) ;  /* 0x0000000000048947 */ /* 0x000fea0003800000 */
[----:B------:R-:W-:Y:S01]  /*7fb0*/  BPT.TRAP 0x1 ;  /* 0x000000040000795c */ /* 0x000fe20000300000 */
.L_x_178:
[----:B------:R-:W0:Y:S01]  /*7fc0*/  S2R R3, SR_CgaCtaId ;  /* 0x0000000000037919 */ /* 0x000e220000008800 */
[----:B------:R-:W-:-:S04]  /*7fd0*/  MOV R0, 0x400 ;  /* 0x0000040000007802 */ /* 0x000fc80000000f00 */
[----:B0-----:R-:W-:Y:S02]  /*7fe0*/  LEA R0, R3, R0, 0x18 ;  /* 0x0000000003007211 */ /* 0x001fe400078ec0ff */
[----:B------:R-:W-:-:S03]  /*7ff0*/  SHF.L.U32 R3, R7, 0x1f, RZ ;  /* 0x0000001f07037819 */ /* 0x000fc600000006ff */
[----:B------:R-:W-:-:S04]  /*8000*/  VIADD R0, R0, 0x28 ;  /* 0x0000002800007836 */ /* 0x000fc80000000000 */
[C---:B------:R-:W-:Y:S02]  /*8010*/  IMAD R6, R13.reuse, 0x8, R0 ;  /* 0x000000080d067824 */ /* 0x040fe400078e0200 */
[----:B------:R-:W-:Y:S02]  /*8020*/  VIADD R13, R13, 0x1 ;  /* 0x000000010d0d7836 */ /* 0x000fe40000000000 */
[----:B------:R-:W0:Y:S03]  /*8030*/  SYNCS.PHASECHK.TRANS64.TRYWAIT P0, [R6+URZ], R3 ;  /* 0x00000003060075a7 */ /* 0x000e26000800017f */
[----:B------:R-:W-:-:S04]  /*8040*/  ISETP.NE.AND P1, PT, R13, 0x5, PT ;  /* 0x000000050d00780c */ /* 0x000fc80003f25270 */
[----:B------:R-:W-:Y:S02]  /*8050*/  SEL R2, RZ, 0x1, P1 ;  /* 0x00000001ff027807 */ /* 0x000fe40000800000 */
[----:B------:R-:W-:Y:S02]  /*8060*/  SEL R13, R13, RZ, P1 ;  /* 0x000000ff0d0d7207 */ /* 0x000fe40000800000 */
[----:B------:R-:W-:-:S03]  /*8070*/  LOP3.LUT R8, R7, R2, RZ, 0x3c, !PT ;  /* 0x0000000207087212 */ /* 0x000fc600078e3cff */
[----:B------:R-:W-:Y:S01]  /*8080*/  IMAD R7, R13, 0x8, R0 ;  /* 0x000000080d077824 */ /* 0x000fe200078e0200 */
[----:B------:R-:W-:Y:S01]  /*8090*/  SHF.L.U32 R4, R8, 0x1f, RZ ;  /* 0x0000001f08047819 */ /* 0x000fe200000006ff */
[----:B0-----:R-:W-:Y:S06]  /*80a0*/  @!P0 BRA `(.L_x_179) ;  /* 0x0000000400248947 */ /* 0x001fec0003800000 */
.L_x_193:
[----:B------:R-:W1:Y:S01]  /*80b0*/  SYNCS.PHASECHK.TRANS64.TRYWAIT P0, [R7+URZ], R4 ;  /* 0x00000004070075a7 */ /* 0x000e62000800017f */
[----:B------:R-:W-:-:S05]  /*80c0*/  VIADD R2, R13, 0x1 ;  /* 0x000000010d027836 */ /* 0x000fca0000000000 */
[----:B------:R-:W-:-:S04]  /*80d0*/  ISETP.NE.AND P1, PT, R2, 0x5, PT ;  /* 0x000000050200780c */ /* 0x000fc80003f25270 */
[----:B0-----:R-:W-:Y:S02]  /*80e0*/  SEL R3, RZ, 0x1, P1 ;  /* 0x00000001ff037807 */ /* 0x001fe40000800000 */
[----:B------:R-:W-:Y:S02]  /*80f0*/  SEL R9, R2, RZ, P1 ;  /* 0x000000ff02097207 */ /* 0x000fe40000800000 */
[----:B------:R-:W-:-:S03]  /*8100*/  LOP3.LUT R8, R8, R3, RZ, 0x3c, !PT ;  /* 0x0000000308087212 */ /* 0x000fc600078e3cff */
[----:B------:R-:W-:Y:S01]  /*8110*/  IMAD R10, R9, 0x8, R0 ;  /* 0x00000008090a7824 */ /* 0x000fe200078e0200 */
[----:B------:R-:W-:Y:S01]  /*8120*/  SHF.L.U32 R5, R8, 0x1f, RZ ;  /* 0x0000001f08057819 */ /* 0x000fe200000006ff */
[----:B-1----:R-:W-:Y:S06]  /*8130*/  @!P0 BRA `(.L_x_180) ;  /* 0x0000000400148947 */ /* 0x002fec0003800000 */
.L_x_194:
[----:B------:R-:W1:Y:S01]  /*8140*/  SYNCS.PHASECHK.TRANS64.TRYWAIT P0, [R10+URZ], R5 ;  /* 0x000000050a0075a7 */ /* 0x000e62000800017f */
[----:B------:R-:W-:-:S05]  /*8150*/  VIADD R2, R9, 0x1 ;  /* 0x0000000109027836 */ /* 0x000fca0000000000 */
[----:B------:R-:W-:-:S04]  /*8160*/  ISETP.NE.AND P1, PT, R2, 0x5, PT ;  /* 0x000000050200780c */ /* 0x000fc80003f25270 */
[----:B------:R-:W-:Y:S02]  /*8170*/  SEL R3, RZ, 0x1, P1 ;  /* 0x00000001ff037807 */ /* 0x000fe40000800000 */
[----:B0-----:R-:W-:Y:S02]  /*8180*/  SEL R7, R2, RZ, P1 ;  /* 0x000000ff02077207 */ /* 0x001fe40000800000 */
[----:B------:R-:W-:-:S03]  /*8190*/  LOP3.LUT R9, R8, R3, RZ, 0x3c, !PT ;  /* 0x0000000308097212 */ /* 0x000fc600078e3cff */
[----:B------:R-:W-:Y:S01]  /*81a0*/  IMAD R11, R7, 0x8, R0 ;  /* 0x00000008070b7824 */ /* 0x000fe200078e0200 */
[----:B------:R-:W-:Y:S01]  /*81b0*/  SHF.L.U32 R6, R9, 0x1f, RZ ;  /* 0x0000001f09067819 */ /* 0x000fe200000006ff */
[----:B-1----:R-:W-:Y:S06]  /*81c0*/  @!P0 BRA `(.L_x_181) ;  /* 0x0000000400048947 */ /* 0x002fec0003800000 */
.L_x_195:
[----:B------:R-:W1:Y:S01]  /*81d0*/  SYNCS.PHASECHK.TRANS64.TRYWAIT P0, [R11+URZ], R6 ;  /* 0x000000060b0075a7 */ /* 0x000e62000800017f */
[----:B------:R-:W-:-:S05]  /*81e0*/  VIADD R2, R7, 0x1 ;  /* 0x0000000107027836 */ /* 0x000fca0000000000 */
[----:B------:R-:W-:-:S04]  /*81f0*/  ISETP.NE.AND P1, PT, R2, 0x5, PT ;  /* 0x000000050200780c */ /* 0x000fc80003f25270 */
[----:B------:R-:W-:Y:S02]  /*8200*/  SEL R4, RZ, 0x1, P1 ;  /* 0x00000001ff047807 */ /* 0x000fe40000800000 */
[----:B------:R-:W-:Y:S02]  /*8210*/  SEL R3, R2, RZ, P1 ;  /* 0x000000ff02037207 */ /* 0x000fe40000800000 */
[----:B------:R-:W-:Y:S01]  /*8220*/  LOP3.LUT R4, R9, R4, RZ, 0x3c, !PT ;  /* 0x0000000409047212 */ /* 0x000fe200078e3cff */
[----:B-1----:R-:W-:Y:S06]  /*8230*/  @!P0 BRA `(.L_x_182) ;  /* 0x0000000000fc8947 */ /* 0x002fec0003800000 */
.L_x_196:
[----:B------:R-:W-:Y:S01]  /*8240*/  IMAD R3, R3, 0x8, R0 ;  /* 0x0000000803037824 */ /* 0x000fe200078e0200 */
[----:B------:R-:W-:-:S07]  /*8250*/  SHF.L.U32 R0, R4, 0x1f, RZ ;  /* 0x0000001f04007819 */ /* 0x000fce00000006ff */
.L_x_183:
[----:B--2---:R2:W3:Y:S02]  /*8260*/  SYNCS.PHASECHK.TRANS64.TRYWAIT P0, [R3+URZ], R0 ;  /* 0x00000000030075a7 */ /* 0x0044e4000800017f */
[----:B---3--:R-:W-:Y:S05]  /*8270*/  @!P0 NANOSLEEP.SYNCS 0x989680 ;  /* 0x009896800000895d */ /* 0x008fea0003900000 */
[----:B------:R-:W3:Y:S02]  /*8280*/  @!P0 SYNCS.PHASECHK.TRANS64 P0, [R3+URZ], R0 ;  /* 0x00000000030085a7 */ /* 0x000ee4000800007f */
[----:B---3--:R-:W-:Y:S05]  /*8290*/  @!P0 BRA `(.L_x_183) ;  /* 0xfffffffc00f08947 */ /* 0x008fea000383ffff */
.L_x_177:
[----:B------:R-:W-:Y:S05]  /*82a0*/  BSYNC B0 ;  /* 0x0000000000007941 */ /* 0x000fea0003800000 */
.L_x_176:
[----:B------:R-:W-:Y:S05]  /*82b0*/  EXIT ;  /* 0x000000000000794d */ /* 0x000fea0003800000 */
.L_x_19:
[----:B0-----:R-:W-:-:S04]  /*82c0*/  IMAD.U32 R25, RZ, RZ, UR16 ;  /* 0x00000010ff197e24 */ /* 0x001fc8000f8e00ff */
[----:B------:R0:W1:Y:S03]  /*82d0*/  SYNCS.PHASECHK.TRANS64.TRYWAIT P1, [R25+URZ+-0x8], R24 ;  /* 0xfffff818190075a7 */ /* 0x000066000802017f */
[----:B-1----:R-:W-:Y:S05]  /*82e0*/  @!P1 NANOSLEEP.SYNCS 0x989680 ;  /* 0x009896800000995d */ /* 0x002fea0003900000 */
[----:B------:R-:W1:Y:S02]  /*82f0*/  @!P1 SYNCS.PHASECHK.TRANS64 P1, [R25+URZ+-0x8], R24 ;  /* 0xfffff818190095a7 */ /* 0x000e64000802007f */
[----:B-1----:R-:W-:Y:S05]  /*8300*/  @!P1 BRA `(.L_x_19) ;  /* 0xfffffffc00ec9947 */ /* 0x002fea000383ffff */
[----:B------:R-:W-:Y:S05]  /*8310*/  BRA `(.L_x_184) ;  /* 0xffffff9400387947 */ /* 0x000fea000383ffff */
.L_x_24:
[----:B-1----:R-:W-:-:S04]  /*8320*/  IMAD.U32 R90, RZ, RZ, UR8 ;  /* 0x00000008ff5a7e24 */ /* 0x002fc8000f8e00ff */
[----:B------:R1:W2:Y:S03]  /*8330*/  SYNCS.PHASECHK.TRANS64.TRYWAIT P1, [R90+URZ], R89 ;  /* 0x000000595a0075a7 */ /* 0x0002a6000802017f */
[----:B--2---:R-:W-:Y:S05]  /*8340*/  @!P1 NANOSLEEP.SYNCS 0x989680 ;  /* 0x009896800000995d */ /* 0x004fea0003900000 */
[----:B------:R-:W2:Y:S02]  /*8350*/  @!P1 SYNCS.PHASECHK.TRANS64 P1, [R90+URZ], R89 ;  /* 0x000000595a0095a7 */ /* 0x000ea4000802007f */
[----:B--2---:R-:W-:Y:S05]  /*8360*/  @!P1 BRA `(.L_x_24) ;  /* 0xfffffffc00ec9947 */ /* 0x004fea000383ffff */
[----:B------:R-:W-:Y:S05]  /*8370*/  BRA `(.L_x_23) ;  /* 0xffffff9400ec7947 */ /* 0x000fea000383ffff */
.L_x_28:
[----:B0-----:R-:W-:-:S04]  /*8380*/  IMAD.U32 R89, RZ, RZ, UR16 ;  /* 0x00000010ff597e24 */ /* 0x001fc8000f8e00ff */
[----:B------:R0:W1:Y:S03]  /*8390*/  SYNCS.PHASECHK.TRANS64.TRYWAIT P1, [R89+URZ+0x8], R88 ;  /* 0x00000858590075a7 */ /* 0x000066000802017f */
[----:B-1----:R-:W-:Y:S05]  /*83a0*/  @!P1 NANOSLEEP.SYNCS 0x989680 ;  /* 0x009896800000995d */ /* 0x002fea0003900000 */
[----:B------:R-:W1:Y:S02]  /*83b0*/  @!P1 SYNCS.PHASECHK.TRANS64 P1, [R89+URZ+0x8], R88 ;  /* 0x00000858590095a7 */ /* 0x000e64000802007f */
[----:B-1----:R-:W-:Y:S05]  /*83c0*/  @!P1 BRA `(.L_x_28) ;  /* 0xfffffffc00ec9947 */ /* 0x002fea000383ffff */
[----:B------:R-:W-:Y:S05]  /*83d0*/  BRA `(.L_x_185) ;  /* 0xffffff9800ec7947 */ /* 0x000fea000383ffff */
.L_x_163:
[----:B------:R-:W-:Y:S01]  /*83e0*/  BSSY B1, `(.L_x_186) ;  /* 0x0000006000017945 */ /* 0x000fe20003800000 */
[----:B------:R-:W-:-:S07]  /*83f0*/  IMAD.MOV.U32 R10, RZ, RZ, -0x1 ;  /* 0xffffffffff0a7424 */ /* 0x000fce00078e00ff */
[----:B------:R-:W-:Y:S05]  /*8400*/  WARPSYNC.COLLECTIVE R10, `(.L_x_187) ;  /* 0x000000000a0c7348 */ /* 0x000fea0003c00000 */
[----:B------:R-:W-:Y:S02]  /*8410*/  ELECT P1, UR62, PT ;  /* 0x00000000003e782f */ /* 0x000fe40003820000 */
[----:B------:R-:W-:Y:S01]  /*8420*/  MOV R10, UR62 ;  /* 0x0000003e000a7c02 */ /* 0x000fe20008000f00 */
[----:B------:R-:W-:Y:S10]  /*8430*/  ENDCOLLECTIVE ;  /* 0x000000000000791b */ /* 0x000ff40003800000 */
.L_x_187:
[----:B------:R-:W-:Y:S05]  /*8440*/  BSYNC B1 ;  /* 0x0000000000017941 */ /* 0x000fea0003800000 */
.L_x_186:
[----:B------:R-:W-:Y:S05]  /*8450*/  BRA `(.L_x_188) ;  /* 0xffffffec00a47947 */ /* 0x000fea000383ffff */
.L_x_166:
[----:B0-----:R0:W1:Y:S02]  /*8460*/  SYNCS.PHASECHK.TRANS64.TRYWAIT P1, [R22+URZ+0x28], R11 ;  /* 0x0000280b160075a7 */ /* 0x001064000802017f */
[----:B-1----:R-:W-:Y:S05]  /*8470*/  @!P1 NANOSLEEP.SYNCS 0x989680 ;  /* 0x009896800000995d */ /* 0x002fea0003900000 */
[----:B------:R-:W1:Y:S02]  /*8480*/  @!P1 SYNCS.PHASECHK.TRANS64 P1, [R22+URZ+0x28], R11 ;  /* 0x0000280b160095a7 */ /* 0x000e64000802007f */
[----:B-1----:R-:W-:Y:S05]  /*8490*/  @!P1 BRA `(.L_x_166) ;  /* 0xfffffffc00f09947 */ /* 0x002fea000383ffff */
[----:B------:R-:W-:Y:S05]  /*84a0*/  BRA `(.L_x_189) ;  /* 0xffffffec00e07947 */ /* 0x000fea000383ffff */
.L_x_175:
[----:B------:R-:W-:Y:S01]  /*84b0*/  BSSY B0, `(.L_x_190) ;  /* 0x0000006000007945 */ /* 0x000fe20003800000 */
[----:B------:R-:W-:-:S07]  /*84c0*/  IMAD.MOV.U32 R10, RZ, RZ, -0x1 ;  /* 0xffffffffff0a7424 */ /* 0x000fce00078e00ff */
[----:B------:R-:W-:Y:S05]  /*84d0*/  WARPSYNC.COLLECTIVE R10, `(.L_x_191) ;  /* 0x000000000a0c7348 */ /* 0x000fea0003c00000 */
[----:B------:R-:W-:Y:S02]  /*84e0*/  ELECT P1, UR62, PT ;  /* 0x00000000003e782f */ /* 0x000fe40003820000 */
[----:B------:R-:W-:Y:S01]  /*84f0*/  MOV R10, UR62 ;  /* 0x0000003e000a7c02 */ /* 0x000fe20008000f00 */
[----:B------:R-:W-:Y:S10]  /*8500*/  ENDCOLLECTIVE ;  /* 0x000000000000791b */ /* 0x000ff40003800000 */
.L_x_191:
[----:B------:R-:W-:Y:S05]  /*8510*/  BSYNC B0 ;  /* 0x0000000000007941 */ /* 0x000fea0003800000 */
.L_x_190:
[----:B------:R-:W-:Y:S01]  /*8520*/  PLOP3.LUT P0, PT, P1, PT, PT, 0x80, 0x0 ;  /* 0x000000000000781c */ /* 0x000fe20000f0f070 */
[----:B------:R-:W-:-:S12]  /*8530*/  BRA `(.L_x_192) ;  /* 0xfffffff800887947 */ /* 0x000fd8000383ffff */
.L_x_179:
[----:B0-----:R0:W1:Y:S02]  /*8540*/  SYNCS.PHASECHK.TRANS64.TRYWAIT P0, [R6+URZ], R3 ;  /* 0x00000003060075a7 */ /* 0x001064000800017f */
[----:B-1----:R-:W-:Y:S05]  /*8550*/  @!P0 NANOSLEEP.SYNCS 0x989680 ;  /* 0x009896800000895d */ /* 0x002fea0003900000 */
[----:B------:R-:W1:Y:S02]  /*8560*/  @!P0 SYNCS.PHASECHK.TRANS64 P0, [R6+URZ], R3 ;  /* 0x00000003060085a7 */ /* 0x000e64000800007f */
[----:B-1----:R-:W-:Y:S05]  /*8570*/  @!P0 BRA `(.L_x_179) ;  /* 0xfffffffc00f08947 */ /* 0x002fea000383ffff */
[----:B------:R-:W-:Y:S05]  /*8580*/  BRA `(.L_x_193) ;  /* 0xfffffff800c87947 */ /* 0x000fea000383ffff */
.L_x_180:
[----:B0-----:R0:W1:Y:S02]  /*8590*/  SYNCS.PHASECHK.TRANS64.TRYWAIT P0, [R7+URZ], R4 ;  /* 0x00000004070075a7 */ /* 0x001064000800017f */
[----:B-1----:R-:W-:Y:S05]  /*85a0*/  @!P0 NANOSLEEP.SYNCS 0x989680 ;  /* 0x009896800000895d */ /* 0x002fea0003900000 */
[----:B------:R-:W1:Y:S02]  /*85b0*/  @!P0 SYNCS.PHASECHK.TRANS64 P0, [R7+URZ], R4 ;  /* 0x00000004070085a7 */ /* 0x000e64000800007f */
[----:B-1----:R-:W-:Y:S05]  /*85c0*/  @!P0 BRA `(.L_x_180) ;  /* 0xfffffffc00f08947 */ /* 0x002fea000383ffff */
[----:B------:R-:W-:Y:S05]  /*85d0*/  BRA `(.L_x_194) ;  /* 0xfffffff800d87947 */ /* 0x000fea000383ffff */
.L_x_181:
[----:B0-----:R0:W1:Y:S02]  /*85e0*/  SYNCS.PHASECHK.TRANS64.TRYWAIT P0, [R10+URZ], R5 ;  /* 0x000000050a0075a7 */ /* 0x001064000800017f */
[----:B-1----:R-:W-:Y:S05]  /*85f0*/  @!P0 NANOSLEEP.SYNCS 0x989680 ;  /* 0x009896800000895d */ /* 0x002fea0003900000 */
[----:B------:R-:W1:Y:S02]  /*8600*/  @!P0 SYNCS.PHASECHK.TRANS64 P0, [R10+URZ], R5 ;  /* 0x000000050a0085a7 */ /* 0x000e64000800007f */
[----:B-1----:R-:W-:Y:S05]  /*8610*/  @!P0 BRA `(.L_x_181) ;  /* 0xfffffffc00f08947 */ /* 0x002fea000383ffff */
[----:B------:R-:W-:Y:S05]  /*8620*/  BRA `(.L_x_195) ;  /* 0xfffffff800e87947 */ /* 0x000fea000383ffff */
.L_x_182:
[----:B-1----:R1:W2:Y:S02]  /*8630*/  SYNCS.PHASECHK.TRANS64.TRYWAIT P0, [R11+URZ], R6 ;  /* 0x000000060b0075a7 */ /* 0x0022a4000800017f */
[----:B--2---:R-:W-:Y:S05]  /*8640*/  @!P0 NANOSLEEP.SYNCS 0x989680 ;  /* 0x009896800000895d */ /* 0x004fea0003900000 */
[----:B------:R-:W2:Y:S02]  /*8650*/  @!P0 SYNCS.PHASECHK.TRANS64 P0, [R11+URZ], R6 ;  /* 0x000000060b0085a7 */ /* 0x000ea4000800007f */
[----:B--2---:R-:W-:Y:S05]  /*8660*/  @!P0 BRA `(.L_x_182) ;  /* 0xfffffffc00f08947 */ /* 0x004fea000383ffff */
[----:B------:R-:W-:Y:S05]  /*8670*/  BRA `(.L_x_196) ;  /* 0xfffffff800f07947 */ /* 0x000fea000383ffff */
.L_x_197:
[----:B------:R-:W-:-:S00]  /*8680*/  BRA `(.L_x_197) ;  /* 0xfffffffc00fc7947 */ /* 0x000fc0000383ffff */
[----:B------:R-:W-:-:S00]  /*8690*/  NOP ;  /* 0x0000000000007918 */ /* 0x000fc00000000000 */
        /* <DEDUP_REMOVED lines=14> */
.L_x_198:


//--------------------- .nv.shared._ZN7cutlass13device_kernelINS_4gemm6kernel13GemmUniversalIN4cute5tupleIJiiiiEEENS1_10collective13CollectiveMmaINS1_40MainloopSm90TmaGmmaWarpSpecializedSparseILi5ENS5_IJNS4_1CILi1EEENSA_ILi2EEESB_EEENS1_32KernelTmaWarpSpecializedPingpongEEENS5_IJNSA_ILi64EEENSA_ILi128EEESH_EEENS_6half_tENS5_IJNS4_6LayoutINS5_IJiNS5_IJSC_iEEEiEEENS5_IJlNS5_IJSB_SC_EEElEEEEENSK_INS5_IJNS5_IJNS5_IJNSA_ILi8EEESC_NSA_ILi4EEEEEEiEEENS5_IJNS5_IJNSA_ILi16EEESC_SR_EEEiEEEiEEENS5_IJNS5_IJNS5_IJSH_SU_NSA_ILi2048EEEEEENSA_ILi8192EEEEEENS5_IJNS5_IJSB_NSA_ILi1024EEENSA_ILi32EEEEEElEEElEEEEEEEESJ_NS5_IJlSB_lEEENS4_8TiledMMAINS4_8MMA_AtomIJNS4_4SM904GMMA6SPARSE27GMMA_64x128x32_F32F16F16_SSILNS1D_5MajorE0ELS1G_0ELNS1D_7ScaleInE1ELS1H_1ELNS1D_9SparseSelE0EEEEEENSK_INS5_IJSB_SB_SB_EEENS5_IJNSA_ILi0EEES1M_S1M_EEEEENS5_IJNS4_10UnderscoreES1P_S1P_EEEEENS4_23SM90_TMA_LOAD_MULTICASTENS4_14ComposedLayoutINS4_7SwizzleILi3ELi4ELi3EEENS4_25smem_sparse_ptr_flag_bitsILi2ELi16EEENSK_INS5_IJNS5_IJSB_SQ_EEENS5_IJSC_SG_EEEEEENS5_IJNS5_IJS1M_SH_EEESN_EEEEEEEvNS4_8identityENS4_13SM90_TMA_LOADENS1T_IS1V_NS4_18smem_ptr_flag_bitsILi16EEENSK_INS5_IJSQ_SG_EEENS5_IJSG_SB_EEEEEEEvS25_EENS_8epilogue10collective6detail29Sm90TmaWarpSpecializedAdapterINS2F_15DefaultEpilogueIfNS5_IJSB_llEEES2J_NS2E_6thread17LinearCombinationIfLi1EffLNS2K_9ScaleType4KindE0ELNS_15FloatRoundStyleE2EfEENS1_15EpilogueDefaultEEEEEvvEEEEvNT_6ParamsE --------------------------
	.section	.nv.shared._ZN7cutlass13device_kernelINS_4gemm6kernel13GemmUniversalIN4cute5tupleIJiiiiEEENS1_10collective13CollectiveMmaINS1_40MainloopSm90TmaGmmaWarpSpecializedSparseILi5ENS5_IJNS4_1CILi1EEENSA_ILi2EEESB_EEENS1_32KernelTmaWarpSpecializedPingpongEEENS5_IJNSA_ILi64EEENSA_ILi128EEESH_EEENS_6half_tENS5_IJNS4_6LayoutINS5_IJiNS5_IJSC_iEEEiEEENS5_IJlNS5_IJSB_SC_EEElEEEEENSK_INS5_IJNS5_IJNS5_IJNSA_ILi8EEESC_NSA_ILi4EEEEEEiEEENS5_IJNS5_IJNSA_ILi16EEESC_SR_EEEiEEEiEEENS5_IJNS5_IJNS5_IJSH_SU_NSA_ILi2048EEEEEENSA_ILi8192EEEEEENS5_IJNS5_IJSB_NSA_ILi1024EEENSA_ILi32EEEEEElEEElEEEEEEEESJ_NS5_IJlSB_lEEENS4_8TiledMMAINS4_8MMA_AtomIJNS4_4SM904GMMA6SPARSE27GMMA_64x128x32_F32F16F16_SSILNS1D_5MajorE0ELS1G_0ELNS1D_7ScaleInE1ELS1H_1ELNS1D_9SparseSelE0EEEEEENSK_INS5_IJSB_SB_SB_EEENS5_IJNSA_ILi0EEES1M_S1M_EEEEENS5_IJNS4_10UnderscoreES1P_S1P_EEEEENS4_23SM90_TMA_LOAD_MULTICASTENS4_14ComposedLayoutINS4_7SwizzleILi3ELi4ELi3EEENS4_25smem_sparse_ptr_flag_bitsILi2ELi16EEENSK_INS5_IJNS5_IJSB_SQ_EEENS5_IJSC_SG_EEEEEENS5_IJNS5_IJS1M_SH_EEESN_EEEEEEEvNS4_8identityENS4_13SM90_TMA_LOADENS1T_IS1V_NS4_18smem_ptr_flag_bitsILi16EEENSK_INS5_IJSQ_SG_EEENS5_IJSG_SB_EEEEEEEvS25_EENS_8epilogue10collective6detail29Sm90TmaWarpSpecializedAdapterINS2F_15DefaultEpilogueIfNS5_IJSB_llEEES2J_NS2E_6thread17LinearCombinationIfLi1EffLNS2K_9ScaleType4KindE0ELNS_15FloatRoundStyleE2EfEENS1_15EpilogueDefaultEEEEEvvEEEEvNT_6ParamsE,"aw",@nobits
	.sectionflags	@""
	.align	16
	.zero		1024


//--------------------- .nv.shared.reserved.0     --------------------------
	.section	.nv.shared.reserved.0,"aw",@nobits
	.weak		__nv_reservedSMEM_offset_0_alias
	.size		__nv_reservedSMEM_offset_0_alias, 0, 0
	.other		__nv_reservedSMEM_offset_0_alias,@"STO_CUDA_RESERVED_SHARED STV_DEFAULT"
__nv_reservedSMEM_offset_0_alias:
	.zero		0


//--------------------- .nv.global                --------------------------
	.section	.nv.global,"aw",@nobits
.nv.global:
	.type		_ZN39_INTERNAL_9a83bf21_4_k_cu_b261ff21_31944cute1_E,@object
	.size		_ZN39_INTERNAL_9a83bf21_4_k_cu_b261ff21_31944cute1_E,(_ZN39_INTERNAL_9a83bf21_4_k_cu_b261ff21_31944cuda3std3__45__cpo6cbeginE - _ZN39_INTERNAL_9a83bf21_4_k_cu_b261ff21_31944cute1_E)
_ZN39_INTERNAL_9a83bf21_4_k_cu_b261ff21_31944cute1_E:
	.zero		1
	.type		_ZN39_INTERNAL_9a83bf21_4_k_cu_b261ff21_31944cuda3std3__45__cpo6cbeginE,@object
	.size		_ZN39_INTERNAL_9a83bf21_4_k_cu_b261ff21_31944cuda3std3__45__cpo6cbeginE,(_ZN39_INTERNAL_9a83bf21_4_k_cu_b261ff21_31944cuda3std3__48in_placeE - _ZN39_INTERNAL_9a83bf21_4_k_cu_b261ff21_31944cuda3std3__45__cpo6cbeginE)
_ZN39_INTERNAL_9a83bf21_4_k_cu_b261ff21_31944cuda3std3__45__cpo6cbeginE:
	.zero		1
	.type		_ZN39_INTERNAL_9a83bf21_4_k_cu_b261ff21_31944cuda3std3__48in_placeE,@object
	.size		_ZN39_INTERNAL_9a83bf21_4_k_cu_b261ff21_31944cuda3std3__48in_placeE,(_ZN39_INTERNAL_9a83bf21_4_k_cu_b261ff21_31944cuda3std6ranges3__45__cpo9iter_moveE - _ZN39_INTERNAL_9a83bf21_4_k_cu_b261ff21_31944cuda3std3__48in_placeE)
_ZN39_INTERNAL_9a83bf21_4_k_cu_b261ff21_31944cuda3std3__48in_placeE:
	.zero		1
	.type		_ZN39_INTERNAL_9a83bf21_4_k_cu_b261ff21_31944cuda3std6ranges3__45__cpo9iter_moveE,@object
	.size		_ZN39_INTERNAL_9a83bf21_4_k_cu_b261ff21_31944cuda3std6ranges3__45__cpo9iter_moveE,(_ZN39_INTERNAL_9a83bf21_4_k_cu_b261ff21_31944cuda3std3__45__cpo5beginE - _ZN39_INTERNAL_9a83bf21_4_k_cu_b261ff21_31944cuda3std6ranges3__45__cpo9iter_moveE)
_ZN39_INTERNAL_9a83bf21_4_k_cu_b261ff21_31944cuda3std6ranges3__45__cpo9iter_moveE:
	.zero		1
	.type		_ZN39_INTERNAL_9a83bf21_4_k_cu_b261ff21_31944cuda3std3__45__cpo5beginE,@object
	.size		_ZN39_INTERNAL_9a83bf21_4_k_cu_b261ff21_31944cuda3std3__45__cpo5beginE,(_ZN39_INTERNAL_9a83bf21_4_k_cu_b261ff21_31944cuda3std3__441_GLOBAL__N__9a83bf21_4_k_cu_b261ff21_31946ignoreE - _ZN39_INTERNAL_9a83bf21_4_k_cu_b261ff21_31944cuda3std3__45__cpo5beginE)
_ZN39_INTERNAL_9a83bf21_4_k_cu_b261ff21_31944cuda3std3__45__cpo5beginE:
	.zero		1
	.type		_ZN39_INTERNAL_9a83bf21_4_k_cu_b261ff21_31944cuda3std3__441_GLOBAL__N__9a83bf21_4_k_cu_b261ff21_31946ignoreE,@object
	.size		_ZN39_INTERNAL_9a83bf21_4_k_cu_b261ff21_31944cuda3std3__441_GLOBAL__N__9a83bf21_4_k_cu_b261ff21_31946ignoreE,(_ZN39_INTERNAL_9a83bf21_4_k_cu_b261ff21_31944cute7productE - _ZN39_INTERNAL_9a83bf21_4_k_cu_b261ff21_31944cuda3std3__441_GLOBAL__N__9a83bf21_4_k_cu_b261ff21_31946ignoreE)
_ZN39_INTERNAL_9a83bf21_4_k_cu_b261ff21_31944cuda3std3__441_GLOBAL__N__9a83bf21_4_k_cu_b261ff21_31946ignoreE:
	.zero		1
	.type		_ZN39_INTERNAL_9a83bf21_4_k_cu_b261ff21_31944cute7productE,@object
	.size		_ZN39_INTERNAL_9a83bf21_4_k_cu_b261ff21_31944cute7productE,(_ZN39_INTERNAL_9a83bf21_4_k_cu_b261ff21_31944cuda3std3__45__cpo3endE - _ZN39_INTERNAL_9a83bf21_4_k_cu_b261ff21_31944cute7productE)
_ZN39_INTERNAL_9a83bf21_4_k_cu_b261ff21_31944cute7productE:
	.zero		1
	.type		_ZN39_INTERNAL_9a83bf21_4_k_cu_b261ff21_31944cuda3std3__45__cpo3endE,@object
	.size		_ZN39_INTERNAL_9a83bf21_4_k_cu_b261ff21_31944cuda3std3__45__cpo3endE,(_ZN39_INTERNAL_9a83bf21_4_k_cu_b261ff21_31944cuda3std3__419piecewise_constructE - _ZN39_INTERNAL_9a83bf21_4_k_cu_b261ff21_31944cuda3std3__45__cpo3endE)
_ZN39_INTERNAL_9a83bf21_4_k_cu_b261ff21_31944cuda3std3__45__cpo3endE:
	.zero		1
	.type		_ZN39_INTERNAL_9a83bf21_4_k_cu_b261ff21_31944cuda3std3__419piecewise_constructE,@object
	.size		_ZN39_INTERNAL_9a83bf21_4_k_cu_b261ff21_31944cuda3std3__419piecewise_constructE,(_ZN39_INTERNAL_9a83bf21_4_k_cu_b261ff21_31944cuda3std3__45__cpo4cendE - _ZN39_INTERNAL_9a83bf21_4_k_cu_b261ff21_31944cuda3std3__419piecewise_constructE)
_ZN39_INTERNAL_9a83bf21_4_k_cu_b261ff21_31944cuda3std3__419piecewise_constructE:
	.zero		1
	.type		_ZN39_INTERNAL_9a83bf21_4_k_cu_b261ff21_31944cuda3std3__45__cpo4cendE,@object
	.size		_ZN39_INTERNAL_9a83bf21_4_k_cu_b261ff21_31944cuda3std3__45__cpo4cendE,(_ZN39_INTERNAL_9a83bf21_4_k_cu_b261ff21_31944cuda3std6ranges3__45__cpo4swapE - _ZN39_INTERNAL_9a83bf21_4_k_cu_b261ff21_31944cuda3std3__45__cpo4cendE)
_ZN39_INTERNAL_9a83bf21_4_k_cu_b261ff21_31944cuda3std3__45__cpo4cendE:
	.zero		1
	.type		_ZN39_INTERNAL_9a83bf21_4_k_cu_b261ff21_31944cuda3std6ranges3__45__cpo4swapE,@object
	.size		_ZN39_INTERNAL_9a83bf21_4_k_cu_b261ff21_31944cuda3std6ranges3__45__cpo4swapE,(.L_7 - _ZN39_INTERNAL_9a83bf21_4_k_cu_b261ff21_31944cuda3std6ranges3__45__cpo4swapE)
_ZN39_INTERNAL_9a83bf21_4_k_cu_b261ff21_31944cuda3std6ranges3__45__cpo4swapE:
	.zero		1
.L_7:


//--------------------- .nv.constant0._ZN7cutlass13device_kernelINS_4gemm6kernel13GemmUniversalIN4cute5tupleIJiiiiEEENS1_10collective13CollectiveMmaINS1_40MainloopSm90TmaGmmaWarpSpecializedSparseILi5ENS5_IJNS4_1CILi1EEENSA_ILi2EEESB_EEENS1_32KernelTmaWarpSpecializedPingpongEEENS5_IJNSA_ILi64EEENSA_ILi128EEESH_EEENS_6half_tENS5_IJNS4_6LayoutINS5_IJiNS5_IJSC_iEEEiEEENS5_IJlNS5_IJSB_SC_EEElEEEEENSK_INS5_IJNS5_IJNS5_IJNSA_ILi8EEESC_NSA_ILi4EEEEEEiEEENS5_IJNS5_IJNSA_ILi16EEESC_SR_EEEiEEEiEEENS5_IJNS5_IJNS5_IJSH_SU_NSA_ILi2048EEEEEENSA_ILi8192EEEEEENS5_IJNS5_IJSB_NSA_ILi1024EEENSA_ILi32EEEEEElEEElEEEEEEEESJ_NS5_IJlSB_lEEENS4_8TiledMMAINS4_8MMA_AtomIJNS4_4SM904GMMA6SPARSE27GMMA_64x128x32_F32F16F16_SSILNS1D_5MajorE0ELS1G_0ELNS1D_7ScaleInE1ELS1H_1ELNS1D_9SparseSelE0EEEEEENSK_INS5_IJSB_SB_SB_EEENS5_IJNSA_ILi0EEES1M_S1M_EEEEENS5_IJNS4_10UnderscoreES1P_S1P_EEEEENS4_23SM90_TMA_LOAD_MULTICASTENS4_14ComposedLayoutINS4_7SwizzleILi3ELi4ELi3EEENS4_25smem_sparse_ptr_flag_bitsILi2ELi16EEENSK_INS5_IJNS5_IJSB_SQ_EEENS5_IJSC_SG_EEEEEENS5_IJNS5_IJS1M_SH_EEESN_EEEEEEEvNS4_8identityENS4_13SM90_TMA_LOADENS1T_IS1V_NS4_18smem_ptr_flag_bitsILi16EEENSK_INS5_IJSQ_SG_EEENS5_IJSG_SB_EEEEEEEvS25_EENS_8epilogue10collective6detail29Sm90TmaWarpSpecializedAdapterINS2F_15DefaultEpilogueIfNS5_IJSB_llEEES2J_NS2E_6thread17LinearCombinationIfLi1EffLNS2K_9ScaleType4KindE0ELNS_15FloatRoundStyleE2EfEENS1_15EpilogueDefaultEEEEEvvEEEEvNT_6ParamsE --------------------------
	.section	.nv.constant0._ZN7cutlass13device_kernelINS_4gemm6kernel13GemmUniversalIN4cute5tupleIJiiiiEEENS1_10collective13CollectiveMmaINS1_40MainloopSm90TmaGmmaWarpSpecializedSparseILi5ENS5_IJNS4_1CILi1EEENSA_ILi2EEESB_EEENS1_32KernelTmaWarpSpecializedPingpongEEENS5_IJNSA_ILi64EEENSA_ILi128EEESH_EEENS_6half_tENS5_IJNS4_6LayoutINS5_IJiNS5_IJSC_iEEEiEEENS5_IJlNS5_IJSB_SC_EEElEEEEENSK_INS5_IJNS5_IJNS5_IJNSA_ILi8EEESC_NSA_ILi4EEEEEEiEEENS5_IJNS5_IJNSA_ILi16EEESC_SR_EEEiEEEiEEENS5_IJNS5_IJNS5_IJSH_SU_NSA_ILi2048EEEEEENSA_ILi8192EEEEEENS5_IJNS5_IJSB_NSA_ILi1024EEENSA_ILi32EEEEEElEEElEEEEEEEESJ_NS5_IJlSB_lEEENS4_8TiledMMAINS4_8MMA_AtomIJNS4_4SM904GMMA6SPARSE27GMMA_64x128x32_F32F16F16_SSILNS1D_5MajorE0ELS1G_0ELNS1D_7ScaleInE1ELS1H_1ELNS1D_9SparseSelE0EEEEEENSK_INS5_IJSB_SB_SB_EEENS5_IJNSA_ILi0EEES1M_S1M_EEEEENS5_IJNS4_10UnderscoreES1P_S1P_EEEEENS4_23SM90_TMA_LOAD_MULTICASTENS4_14ComposedLayoutINS4_7SwizzleILi3ELi4ELi3EEENS4_25smem_sparse_ptr_flag_bitsILi2ELi16EEENSK_INS5_IJNS5_IJSB_SQ_EEENS5_IJSC_SG_EEEEEENS5_IJNS5_IJS1M_SH_EEESN_EEEEEEEvNS4_8identityENS4_13SM90_TMA_LOADENS1T_IS1V_NS4_18smem_ptr_flag_bitsILi16EEENSK_INS5_IJSQ_SG_EEENS5_IJSG_SB_EEEEEEEvS25_EENS_8epilogue10collective6detail29Sm90TmaWarpSpecializedAdapterINS2F_15DefaultEpilogueIfNS5_IJSB_llEEES2J_NS2E_6thread17LinearCombinationIfLi1EffLNS2K_9ScaleType4KindE0ELNS_15FloatRoundStyleE2EfEENS1_15EpilogueDefaultEEEEEvvEEEEvNT_6ParamsE,"a",@progbits
	.sectionflags	@""
	.align	4
.nv.constant0._ZN7cutlass13device_kernelINS_4gemm6kernel13GemmUniversalIN4cute5tupleIJiiiiEEENS1_10collective13CollectiveMmaINS1_40MainloopSm90TmaGmmaWarpSpecializedSparseILi5ENS5_IJNS4_1CILi1EEENSA_ILi2EEESB_EEENS1_32KernelTmaWarpSpecializedPingpongEEENS5_IJNSA_ILi64EEENSA_ILi128EEESH_EEENS_6half_tENS5_IJNS4_6LayoutINS5_IJiNS5_IJSC_iEEEiEEENS5_IJlNS5_IJSB_SC_EEElEEEEENSK_INS5_IJNS5_IJNS5_IJNSA_ILi8EEESC_NSA_ILi4EEEEEEiEEENS5_IJNS5_IJNSA_ILi16EEESC_SR_EEEiEEEiEEENS5_IJNS5_IJNS5_IJSH_SU_NSA_ILi2048EEEEEENSA_ILi8192EEEEEENS5_IJNS5_IJSB_NSA_ILi1024EEENSA_ILi32EEEEEElEEElEEEEEEEESJ_NS5_IJlSB_lEEENS4_8TiledMMAINS4_8MMA_AtomIJNS4_4SM904GMMA6SPARSE27GMMA_64x128x32_F32F16F16_SSILNS1D_5MajorE0ELS1G_0ELNS1D_7ScaleInE1ELS1H_1ELNS1D_9SparseSelE0EEEEEENSK_INS5_IJSB_SB_SB_EEENS5_IJNSA_ILi0EEES1M_S1M_EEEEENS5_IJNS4_10UnderscoreES1P_S1P_EEEEENS4_23SM90_TMA_LOAD_MULTICASTENS4_14ComposedLayoutINS4_7SwizzleILi3ELi4ELi3EEENS4_25smem_sparse_ptr_flag_bitsILi2ELi16EEENSK_INS5_IJNS5_IJSB_SQ_EEENS5_IJSC_SG_EEEEEENS5_IJNS5_IJS1M_SH_EEESN_EEEEEEEvNS4_8identityENS4_13SM90_TMA_LOADENS1T_IS1V_NS4_18smem_ptr_flag_bitsILi16EEENSK_INS5_IJSQ_SG_EEENS5_IJSG_SB_EEEEEEEvS25_EENS_8epilogue10collective6detail29Sm90TmaWarpSpecializedAdapterINS2F_15DefaultEpilogueIfNS5_IJSB_llEEES2J_NS2E_6thread17LinearCombinationIfLi1EffLNS2K_9ScaleType4KindE0ELNS_15FloatRoundStyleE2EfEENS1_15EpilogueDefaultEEEEEvvEEEEvNT_6ParamsE:
	.zero		1920


//--------------------- SYMBOLS --------------------------

	.type		.nv.reservedSmem.offset0,@object
	.size		.nv.reservedSmem.offset0,0x4
